//
// Generated by NVIDIA NVVM Compiler
//
// Compiler Build ID: CL-36424714
// Cuda compilation tools, release 13.0, V13.0.88
// Based on NVVM 20.0.0
//

.version 9.0
.target sm_100
.address_size 64

	// .globl	_Z15coeffSumKernel3ILi8EEvPN6thrust24THRUST_300001_SM_1000_NS7complexIfEEPKS3_ii
.global .align 1 .b8 _ZN34_INTERNAL_031b50a3_4_k_cu__Z4testv4cuda3std3__45__cpo5beginE[1];
.global .align 1 .b8 _ZN34_INTERNAL_031b50a3_4_k_cu__Z4testv4cuda3std3__45__cpo3endE[1];
.global .align 1 .b8 _ZN34_INTERNAL_031b50a3_4_k_cu__Z4testv4cuda3std3__45__cpo6cbeginE[1];
.global .align 1 .b8 _ZN34_INTERNAL_031b50a3_4_k_cu__Z4testv4cuda3std3__45__cpo4cendE[1];
.global .align 1 .b8 _ZN34_INTERNAL_031b50a3_4_k_cu__Z4testv4cuda3std3__45__cpo6rbeginE[1];
.global .align 1 .b8 _ZN34_INTERNAL_031b50a3_4_k_cu__Z4testv4cuda3std3__45__cpo4rendE[1];
.global .align 1 .b8 _ZN34_INTERNAL_031b50a3_4_k_cu__Z4testv4cuda3std3__45__cpo7crbeginE[1];
.global .align 1 .b8 _ZN34_INTERNAL_031b50a3_4_k_cu__Z4testv4cuda3std3__45__cpo5crendE[1];
.global .align 1 .b8 _ZN34_INTERNAL_031b50a3_4_k_cu__Z4testv4cuda3std3__436_GLOBAL__N__031b50a3_4_k_cu__Z4testv6ignoreE[1];
.global .align 1 .b8 _ZN34_INTERNAL_031b50a3_4_k_cu__Z4testv4cuda3std3__419piecewise_constructE[1];
.global .align 1 .b8 _ZN34_INTERNAL_031b50a3_4_k_cu__Z4testv4cuda3std3__48in_placeE[1];
.global .align 1 .b8 _ZN34_INTERNAL_031b50a3_4_k_cu__Z4testv4cuda3std3__420unreachable_sentinelE[1];
.global .align 1 .b8 _ZN34_INTERNAL_031b50a3_4_k_cu__Z4testv4cuda3std6ranges3__45__cpo4swapE[1];
.global .align 1 .b8 _ZN34_INTERNAL_031b50a3_4_k_cu__Z4testv4cuda3std6ranges3__45__cpo9iter_moveE[1];
.global .align 1 .b8 _ZN34_INTERNAL_031b50a3_4_k_cu__Z4testv4cuda3std6ranges3__45__cpo5beginE[1];
.global .align 1 .b8 _ZN34_INTERNAL_031b50a3_4_k_cu__Z4testv4cuda3std6ranges3__45__cpo3endE[1];
.global .align 1 .b8 _ZN34_INTERNAL_031b50a3_4_k_cu__Z4testv4cuda3std6ranges3__45__cpo6cbeginE[1];
.global .align 1 .b8 _ZN34_INTERNAL_031b50a3_4_k_cu__Z4testv4cuda3std6ranges3__45__cpo4cendE[1];
.global .align 1 .b8 _ZN34_INTERNAL_031b50a3_4_k_cu__Z4testv4cuda3std6ranges3__45__cpo7advanceE[1];
.global .align 1 .b8 _ZN34_INTERNAL_031b50a3_4_k_cu__Z4testv4cuda3std6ranges3__45__cpo9iter_swapE[1];
.global .align 1 .b8 _ZN34_INTERNAL_031b50a3_4_k_cu__Z4testv4cuda3std6ranges3__45__cpo4nextE[1];
.global .align 1 .b8 _ZN34_INTERNAL_031b50a3_4_k_cu__Z4testv4cuda3std6ranges3__45__cpo4prevE[1];
.global .align 1 .b8 _ZN34_INTERNAL_031b50a3_4_k_cu__Z4testv4cuda3std6ranges3__45__cpo4dataE[1];
.global .align 1 .b8 _ZN34_INTERNAL_031b50a3_4_k_cu__Z4testv4cuda3std6ranges3__45__cpo5cdataE[1];
.global .align 1 .b8 _ZN34_INTERNAL_031b50a3_4_k_cu__Z4testv4cuda3std6ranges3__45__cpo4sizeE[1];
.global .align 1 .b8 _ZN34_INTERNAL_031b50a3_4_k_cu__Z4testv4cuda3std6ranges3__45__cpo5ssizeE[1];
.global .align 1 .b8 _ZN34_INTERNAL_031b50a3_4_k_cu__Z4testv4cuda3std6ranges3__45__cpo8distanceE[1];
.global .align 1 .b8 _ZN34_INTERNAL_031b50a3_4_k_cu__Z4testv6thrust24THRUST_300001_SM_1000_NS6system6detail10sequential3seqE[1];

.visible .entry _Z15coeffSumKernel3ILi8EEvPN6thrust24THRUST_300001_SM_1000_NS7complexIfEEPKS3_ii(
	.param .u64 .ptr .align 1 _Z15coeffSumKernel3ILi8EEvPN6thrust24THRUST_300001_SM_1000_NS7complexIfEEPKS3_ii_param_0,
	.param .u64 .ptr .align 1 _Z15coeffSumKernel3ILi8EEvPN6thrust24THRUST_300001_SM_1000_NS7complexIfEEPKS3_ii_param_1,
	.param .u32 _Z15coeffSumKernel3ILi8EEvPN6thrust24THRUST_300001_SM_1000_NS7complexIfEEPKS3_ii_param_2,
	.param .u32 _Z15coeffSumKernel3ILi8EEvPN6thrust24THRUST_300001_SM_1000_NS7complexIfEEPKS3_ii_param_3
)
{
	.reg .pred 	%p<43>;
	.reg .b32 	%r<114>;
	.reg .b32 	%f<130>;
	.reg .b64 	%rd<31>;

	ld.param.u64 	%rd6, [_Z15coeffSumKernel3ILi8EEvPN6thrust24THRUST_300001_SM_1000_NS7complexIfEEPKS3_ii_param_0];
	ld.param.u64 	%rd7, [_Z15coeffSumKernel3ILi8EEvPN6thrust24THRUST_300001_SM_1000_NS7complexIfEEPKS3_ii_param_1];
	ld.param.u32 	%r27, [_Z15coeffSumKernel3ILi8EEvPN6thrust24THRUST_300001_SM_1000_NS7complexIfEEPKS3_ii_param_2];
	ld.param.u32 	%r26, [_Z15coeffSumKernel3ILi8EEvPN6thrust24THRUST_300001_SM_1000_NS7complexIfEEPKS3_ii_param_3];
	cvta.to.global.u64 	%rd1, %rd7;
	mov.u32 	%r1, %tid.x;
	mov.u32 	%r28, %ctaid.x;
	mov.u32 	%r2, %ntid.x;
	mad.lo.s32 	%r29, %r28, %r2, %r1;
	shr.u32 	%r3, %r29, 3;
	setp.ge.s32 	%p1, %r3, %r27;
	@%p1 bra 	$L__BB0_20;
	mul.lo.s32 	%r30, %r26, %r3;
	cvt.s64.s32 	%rd2, %r30;
	setp.lt.s32 	%p2, %r26, 1;
	mov.f32 	%f128, 0f00000000;
	mov.f32 	%f129, %f128;
	@%p2 bra 	$L__BB0_18;
	add.s32 	%r4, %r26, 7;
	shr.u32 	%r5, %r4, 3;
	mov.u32 	%r33, %tid.y;
	mov.u32 	%r34, %tid.z;
	mov.u32 	%r35, %ntid.y;
	mad.lo.s32 	%r36, %r34, %r35, %r33;
	mad.lo.s32 	%r37, %r36, %r2, %r1;
	and.b32  	%r6, %r37, 7;
	// begin inline asm
	mov.u32 %r31, %laneid;
	// end inline asm
	and.b32  	%r38, %r31, -8;
	mov.b32 	%r39, 255;
	shl.b32 	%r7, %r39, %r38;
	and.b32  	%r8, %r5, 3;
	setp.lt.u32 	%p3, %r26, 25;
	mov.f32 	%f129, 0f00000000;
	mov.b32 	%r111, 0;
	mov.f32 	%f128, %f129;
	@%p3 bra 	$L__BB0_13;
	and.b32  	%r111, %r5, 268435452;
	and.b32  	%r41, %r5, 268435452;
	neg.s32 	%r110, %r41;
	or.b32  	%r109, %r6, 16;
	mov.f32 	%f129, 0f00000000;
$L__BB0_4:
	add.s32 	%r14, %r109, -16;
	setp.ge.s32 	%p4, %r14, %r26;
	mov.f32 	%f112, 0f00000000;
	mov.f32 	%f113, %f112;
	@%p4 bra 	$L__BB0_6;
	cvt.u64.u32 	%rd8, %r14;
	add.s64 	%rd9, %rd8, %rd2;
	shl.b64 	%rd10, %rd9, 3;
	add.s64 	%rd11, %rd1, %rd10;
	ld.global.nc.v2.f32 	{%f113, %f112}, [%rd11];
$L__BB0_6:
	mov.b32 	%r42, %f113;
	mov.b32 	%r43, %f112;
	shfl.sync.bfly.b32	%r44|%p5, %r42, 4, 6175, %r7;
	shfl.sync.bfly.b32	%r45|%p6, %r43, 4, 6175, %r7;
	mov.b32 	%f47, %r44;
	mov.b32 	%f48, %r45;
	add.f32 	%f49, %f113, %f47;
	add.f32 	%f50, %f112, %f48;
	mov.b32 	%r46, %f49;
	mov.b32 	%r47, %f50;
	shfl.sync.bfly.b32	%r48|%p7, %r46, 2, 6175, %r7;
	shfl.sync.bfly.b32	%r49|%p8, %r47, 2, 6175, %r7;
	mov.b32 	%f51, %r48;
	mov.b32 	%f52, %r49;
	add.f32 	%f53, %f49, %f51;
	add.f32 	%f54, %f50, %f52;
	mov.b32 	%r50, %f53;
	mov.b32 	%r51, %f54;
	shfl.sync.bfly.b32	%r52|%p9, %r50, 1, 6175, %r7;
	shfl.sync.bfly.b32	%r53|%p10, %r51, 1, 6175, %r7;
	mov.b32 	%f55, %r52;
	mov.b32 	%f56, %r53;
	add.f32 	%f57, %f53, %f55;
	add.f32 	%f58, %f54, %f56;
	add.f32 	%f7, %f129, %f57;
	add.f32 	%f8, %f128, %f58;
	add.s32 	%r15, %r109, -8;
	setp.ge.s32 	%p11, %r15, %r26;
	mov.f32 	%f114, 0f00000000;
	mov.f32 	%f115, %f114;
	@%p11 bra 	$L__BB0_8;
	cvt.u64.u32 	%rd12, %r15;
	add.s64 	%rd13, %rd12, %rd2;
	shl.b64 	%rd14, %rd13, 3;
	add.s64 	%rd15, %rd1, %rd14;
	ld.global.nc.v2.f32 	{%f115, %f114}, [%rd15];
$L__BB0_8:
	mov.b32 	%r54, %f115;
	mov.b32 	%r55, %f114;
	shfl.sync.bfly.b32	%r56|%p12, %r54, 4, 6175, %r7;
	shfl.sync.bfly.b32	%r57|%p13, %r55, 4, 6175, %r7;
	mov.b32 	%f60, %r56;
	mov.b32 	%f61, %r57;
	add.f32 	%f62, %f115, %f60;
	add.f32 	%f63, %f114, %f61;
	mov.b32 	%r58, %f62;
	mov.b32 	%r59, %f63;
	shfl.sync.bfly.b32	%r60|%p14, %r58, 2, 6175, %r7;
	shfl.sync.bfly.b32	%r61|%p15, %r59, 2, 6175, %r7;
	mov.b32 	%f64, %r60;
	mov.b32 	%f65, %r61;
	add.f32 	%f66, %f62, %f64;
	add.f32 	%f67, %f63, %f65;
	mov.b32 	%r62, %f66;
	mov.b32 	%r63, %f67;
	shfl.sync.bfly.b32	%r64|%p16, %r62, 1, 6175, %r7;
	shfl.sync.bfly.b32	%r65|%p17, %r63, 1, 6175, %r7;
	mov.b32 	%f68, %r64;
	mov.b32 	%f69, %r65;
	add.f32 	%f70, %f66, %f68;
	add.f32 	%f71, %f67, %f69;
	add.f32 	%f13, %f7, %f70;
	add.f32 	%f14, %f8, %f71;
	add.s32 	%r16, %r109, 8;
	setp.ge.s32 	%p18, %r109, %r26;
	mov.f32 	%f116, 0f00000000;
	mov.f32 	%f117, %f116;
	@%p18 bra 	$L__BB0_10;
	cvt.u64.u32 	%rd16, %r109;
	add.s64 	%rd17, %rd16, %rd2;
	shl.b64 	%rd18, %rd17, 3;
	add.s64 	%rd19, %rd1, %rd18;
	ld.global.nc.v2.f32 	{%f117, %f116}, [%rd19];
$L__BB0_10:
	mov.b32 	%r66, %f117;
	mov.b32 	%r67, %f116;
	shfl.sync.bfly.b32	%r68|%p19, %r66, 4, 6175, %r7;
	shfl.sync.bfly.b32	%r69|%p20, %r67, 4, 6175, %r7;
	mov.b32 	%f73, %r68;
	mov.b32 	%f74, %r69;
	add.f32 	%f75, %f117, %f73;
	add.f32 	%f76, %f116, %f74;
	mov.b32 	%r70, %f75;
	mov.b32 	%r71, %f76;
	shfl.sync.bfly.b32	%r72|%p21, %r70, 2, 6175, %r7;
	shfl.sync.bfly.b32	%r73|%p22, %r71, 2, 6175, %r7;
	mov.b32 	%f77, %r72;
	mov.b32 	%f78, %r73;
	add.f32 	%f79, %f75, %f77;
	add.f32 	%f80, %f76, %f78;
	mov.b32 	%r74, %f79;
	mov.b32 	%r75, %f80;
	shfl.sync.bfly.b32	%r76|%p23, %r74, 1, 6175, %r7;
	shfl.sync.bfly.b32	%r77|%p24, %r75, 1, 6175, %r7;
	mov.b32 	%f81, %r76;
	mov.b32 	%f82, %r77;
	add.f32 	%f83, %f79, %f81;
	add.f32 	%f84, %f80, %f82;
	add.f32 	%f19, %f13, %f83;
	add.f32 	%f20, %f14, %f84;
	setp.ge.s32 	%p25, %r16, %r26;
	mov.f32 	%f118, 0f00000000;
	mov.f32 	%f119, %f118;
	@%p25 bra 	$L__BB0_12;
	cvt.u64.u32 	%rd20, %r16;
	add.s64 	%rd21, %rd20, %rd2;
	shl.b64 	%rd22, %rd21, 3;
	add.s64 	%rd23, %rd1, %rd22;
	ld.global.nc.v2.f32 	{%f119, %f118}, [%rd23];
$L__BB0_12:
	mov.b32 	%r78, %f119;
	mov.b32 	%r79, %f118;
	shfl.sync.bfly.b32	%r80|%p26, %r78, 4, 6175, %r7;
	shfl.sync.bfly.b32	%r81|%p27, %r79, 4, 6175, %r7;
	mov.b32 	%f85, %r80;
	mov.b32 	%f86, %r81;
	add.f32 	%f87, %f119, %f85;
	add.f32 	%f88, %f118, %f86;
	mov.b32 	%r82, %f87;
	mov.b32 	%r83, %f88;
	shfl.sync.bfly.b32	%r84|%p28, %r82, 2, 6175, %r7;
	shfl.sync.bfly.b32	%r85|%p29, %r83, 2, 6175, %r7;
	mov.b32 	%f89, %r84;
	mov.b32 	%f90, %r85;
	add.f32 	%f91, %f87, %f89;
	add.f32 	%f92, %f88, %f90;
	mov.b32 	%r86, %f91;
	mov.b32 	%r87, %f92;
	shfl.sync.bfly.b32	%r88|%p30, %r86, 1, 6175, %r7;
	shfl.sync.bfly.b32	%r89|%p31, %r87, 1, 6175, %r7;
	mov.b32 	%f93, %r88;
	mov.b32 	%f94, %r89;
	add.f32 	%f95, %f91, %f93;
	add.f32 	%f96, %f92, %f94;
	add.f32 	%f129, %f19, %f95;
	add.f32 	%f128, %f20, %f96;
	add.s32 	%r110, %r110, 4;
	add.s32 	%r109, %r109, 32;
	setp.ne.s32 	%p32, %r110, 0;
	@%p32 bra 	$L__BB0_4;
$L__BB0_13:
	setp.eq.s32 	%p33, %r8, 0;
	@%p33 bra 	$L__BB0_18;
	shl.b32 	%r90, %r111, 3;
	or.b32  	%r113, %r90, %r6;
	cvt.u64.u32 	%rd24, %r113;
	add.s64 	%rd25, %rd2, %rd24;
	shl.b64 	%rd26, %rd25, 3;
	add.s64 	%rd30, %rd1, %rd26;
	neg.s32 	%r112, %r8;
$L__BB0_15:
	.pragma "nounroll";
	setp.ge.s32 	%p34, %r113, %r26;
	mov.f32 	%f126, 0f00000000;
	mov.f32 	%f127, %f126;
	@%p34 bra 	$L__BB0_17;
	ld.global.nc.v2.f32 	{%f127, %f126}, [%rd30];
$L__BB0_17:
	mov.b32 	%r91, %f127;
	mov.b32 	%r92, %f126;
	shfl.sync.bfly.b32	%r93|%p35, %r91, 4, 6175, %r7;
	shfl.sync.bfly.b32	%r94|%p36, %r92, 4, 6175, %r7;
	mov.b32 	%f98, %r93;
	mov.b32 	%f99, %r94;
	add.f32 	%f100, %f127, %f98;
	add.f32 	%f101, %f126, %f99;
	mov.b32 	%r95, %f100;
	mov.b32 	%r96, %f101;
	shfl.sync.bfly.b32	%r97|%p37, %r95, 2, 6175, %r7;
	shfl.sync.bfly.b32	%r98|%p38, %r96, 2, 6175, %r7;
	mov.b32 	%f102, %r97;
	mov.b32 	%f103, %r98;
	add.f32 	%f104, %f100, %f102;
	add.f32 	%f105, %f101, %f103;
	mov.b32 	%r99, %f104;
	mov.b32 	%r100, %f105;
	shfl.sync.bfly.b32	%r101|%p39, %r99, 1, 6175, %r7;
	shfl.sync.bfly.b32	%r102|%p40, %r100, 1, 6175, %r7;
	mov.b32 	%f106, %r101;
	mov.b32 	%f107, %r102;
	add.f32 	%f108, %f104, %f106;
	add.f32 	%f109, %f105, %f107;
	add.f32 	%f129, %f129, %f108;
	add.f32 	%f128, %f128, %f109;
	add.s64 	%rd30, %rd30, 64;
	add.s32 	%r113, %r113, 8;
	add.s32 	%r112, %r112, 1;
	setp.ne.s32 	%p41, %r112, 0;
	@%p41 bra 	$L__BB0_15;
$L__BB0_18:
	mov.u32 	%r103, %tid.y;
	mov.u32 	%r104, %tid.z;
	mov.u32 	%r105, %ntid.y;
	mad.lo.s32 	%r106, %r104, %r105, %r103;
	mad.lo.s32 	%r107, %r106, %r2, %r1;
	and.b32  	%r108, %r107, 7;
	setp.ne.s32 	%p42, %r108, 0;
	@%p42 bra 	$L__BB0_20;
	cvta.to.global.u64 	%rd27, %rd6;
	mul.wide.u32 	%rd28, %r3, 8;
	add.s64 	%rd29, %rd27, %rd28;
	st.global.v2.f32 	[%rd29], {%f129, %f128};
$L__BB0_20:
	ret;

}


// ===== COMPILED SASS (sm_100) =====

	.target	sm_100

	.elftype	@"ET_EXEC"


//--------------------- .note.nv.tkinfo           --------------------------
	.section	.note.nv.tkinfo,"",@"SHT_NOTE"
	.sectionflags	@"SHF_NOTE_NV_TKINFO"
	.tkinfo
        /*0018*/ 	.word	0x00000002
        /*0030*/ 	.string	""
        /*0030*/ 	.string	"ptxas"
        /*0030*/ 	.string	"Cuda compilation tools, release 13.0, V13.0.88"
        /*0030*/ 	.string	"Build cuda_13.0.r13.0/compiler.36424714_0"
        /*0030*/ 	.string	"-arch sm_100 -m 64 "



//--------------------- .note.nv.cuinfo           --------------------------
	.section	.note.nv.cuinfo,"",@"SHT_NOTE"
	.sectionflags	@"SHF_NOTE_NV_CUINFO"
        /*0018*/ 	.short	0x0002
        /*001a*/ 	.short	0x0064
        /*001c*/ 	.short	0x0082
	.zero		2


//--------------------- .nv.info                  --------------------------
	.section	.nv.info,"",@"SHT_CUDA_INFO"
	.align	4


	//----- nvinfo : EIATTR_REGCOUNT
	.align		4
        /*0000*/ 	.byte	0x04, 0x2f
        /*0002*/ 	.short	(.L_29 - .L_28)
	.align		4
.L_28:
        /*0004*/ 	.word	index@(_Z15coeffSumKernel3ILi8EEvPN6thrust24THRUST_300001_SM_1000_NS7complexIfEEPKS3_ii)
        /*0008*/ 	.word	0x0000001e


	//----- nvinfo : EIATTR_FRAME_SIZE
	.align		4
.L_29:
        /*000c*/ 	.byte	0x04, 0x11
        /*000e*/ 	.short	(.L_31 - .L_30)
	.align		4
.L_30:
        /*0010*/ 	.word	index@(_Z15coeffSumKernel3ILi8EEvPN6thrust24THRUST_300001_SM_1000_NS7complexIfEEPKS3_ii)
        /*0014*/ 	.word	0x00000000


	//----- nvinfo : EIATTR_MIN_STACK_SIZE
	.align		4
.L_31:
        /*0018*/ 	.byte	0x04, 0x12
        /*001a*/ 	.short	(.L_33 - .L_32)
	.align		4
.L_32:
        /*001c*/ 	.word	index@(_Z15coeffSumKernel3ILi8EEvPN6thrust24THRUST_300001_SM_1000_NS7complexIfEEPKS3_ii)
        /*0020*/ 	.word	0x00000000
.L_33:


//--------------------- .nv.compat                --------------------------
	.section	.nv.compat,"",@"SHT_CUDA_COMPAT_INFO"
	.align	4
        /*0000*/ 	.byte	0x02, 0x09, 0x00, 0x00, 0x02, 0x02, 0x01, 0x00, 0x02, 0x05, 0x05, 0x00, 0x03, 0x07, 0x01, 0x01
        /*0010*/ 	.byte	0x02, 0x03, 0x00, 0x00, 0x02, 0x06, 0x01, 0x00, 0x04, 0x0b, 0x08, 0x00, 0x09, 0x00, 0x00, 0x00
        /*0020*/ 	.byte	0x00, 0x00, 0x00, 0x00


//--------------------- .nv.info._Z15coeffSumKernel3ILi8EEvPN6thrust24THRUST_300001_SM_1000_NS7complexIfEEPKS3_ii --------------------------
	.section	.nv.info._Z15coeffSumKernel3ILi8EEvPN6thrust24THRUST_300001_SM_1000_NS7complexIfEEPKS3_ii,"",@"SHT_CUDA_INFO"
	.sectionflags	@""
	.align	4


	//----- nvinfo : EIATTR_CUDA_API_VERSION
	.align		4
        /*0000*/ 	.byte	0x04, 0x37
        /*0002*/ 	.short	(.L_35 - .L_34)
.L_34:
        /*0004*/ 	.word	0x00000082


	//----- nvinfo : EIATTR_KPARAM_INFO
	.align		4
.L_35:
        /*0008*/ 	.byte	0x04, 0x17
        /*000a*/ 	.short	(.L_37 - .L_36)
.L_36:
        /*000c*/ 	.word	0x00000000
        /*0010*/ 	.short	0x0003
        /*0012*/ 	.short	0x0014
        /*0014*/ 	.byte	0x00, 0xf0, 0x11, 0x00


	//----- nvinfo : EIATTR_KPARAM_INFO
	.align		4
.L_37:
        /*0018*/ 	.byte	0x04, 0x17
        /*001a*/ 	.short	(.L_39 - .L_38)
.L_38:
        /*001c*/ 	.word	0x00000000
        /*0020*/ 	.short	0x0002
        /*0022*/ 	.short	0x0010
        /*0024*/ 	.byte	0x00, 0xf0, 0x11, 0x00


	//----- nvinfo : EIATTR_KPARAM_INFO
	.align		4
.L_39:
        /*0028*/ 	.byte	0x04, 0x17
        /*002a*/ 	.short	(.L_41 - .L_40)
.L_40:
        /*002c*/ 	.word	0x00000000
        /*0030*/ 	.short	0x0001
        /*0032*/ 	.short	0x0008
        /*0034*/ 	.byte	0x00, 0xf5, 0x21, 0x00


	//----- nvinfo : EIATTR_KPARAM_INFO
	.align		4
.L_41:
        /*0038*/ 	.byte	0x04, 0x17
        /*003a*/ 	.short	(.L_43 - .L_42)
.L_42:
        /*003c*/ 	.word	0x00000000
        /*0040*/ 	.short	0x0000
        /*0042*/ 	.short	0x0000
        /*0044*/ 	.byte	0x00, 0xf5, 0x21, 0x00


	//----- nvinfo : EIATTR_SPARSE_MMA_MASK
	.align		4
.L_43:
        /*0048*/ 	.byte	0x03, 0x50
        /*004a*/ 	.short	0x0000


	//----- nvinfo : EIATTR_MAXREG_COUNT
	.align		4
        /*004c*/ 	.byte	0x03, 0x1b
        /*004e*/ 	.short	0x00ff


	//----- nvinfo : EIATTR_MERCURY_ISA_VERSION
	.align		4
        /*0050*/ 	.byte	0x03, 0x5f
        /*0052*/ 	.short	0x0101


	//----- nvinfo : EIATTR_INT_WARP_WIDE_INSTR_OFFSETS
	.align		4
        /*0054*/ 	.byte	0x04, 0x31
        /*0056*/ 	.short	(.L_45 - .L_44)


	//   ....[0]....
.L_44:
        /*0058*/ 	.word	0x00000300


	//   ....[1]....
        /*005c*/ 	.word	0x00000330


	//   ....[2]....
        /*0060*/ 	.word	0x00000340


	//   ....[3]....
        /*0064*/ 	.word	0x00000a20


	//   ....[4]....
        /*0068*/ 	.word	0x00000a40


	//   ....[5]....
        /*006c*/ 	.word	0x00000a60


	//----- nvinfo : EIATTR_COOP_GROUP_MASK_REGIDS
	.align		4
.L_45:
        /*0070*/ 	.byte	0x04, 0x29
        /*0072*/ 	.short	(.L_47 - .L_46)


	//   ....[0]....
.L_46:
        /*0074*/ 	.word	0x05000008


	//   ....[1]....
        /*0078*/ 	.word	0x05000008


	//   ....[2]....
        /*007c*/ 	.word	0x05000008


	//   ....[3]....
        /*0080*/ 	.word	0x05000008


	//   ....[4]....
        /*0084*/ 	.word	0x05000008


	//   ....[5]....
        /*0088*/ 	.word	0x05000008


	//   ....[6]....
        /*008c*/ 	.word	0x05000008


	//   ....[7]....
        /*0090*/ 	.word	0x05000008


	//   ....[8]....
        /*0094*/ 	.word	0x05000008


	//   ....[9]....
        /*0098*/ 	.word	0x05000008


	//   ....[10]....
        /*009c*/ 	.word	0x05000008


	//   ....[11]....
        /*00a0*/ 	.word	0x05000008


	//   ....[12]....
        /*00a4*/ 	.word	0x05000008


	//   ....[13]....
        /*00a8*/ 	.word	0x05000008


	//   ....[14]....
        /*00ac*/ 	.word	0x05000008


	//   ....[15]....
        /*00b0*/ 	.word	0x05000008


	//   ....[16]....
        /*00b4*/ 	.word	0x05000008


	//   ....[17]....
        /*00b8*/ 	.word	0x05000008


	//   ....[18]....
        /*00bc*/ 	.word	0x05000008


	//   ....[19]....
        /*00c0*/ 	.word	0x05000008


	//   ....[20]....
        /*00c4*/ 	.word	0x05000008


	//   ....[21]....
        /*00c8*/ 	.word	0x05000008


	//   ....[22]....
        /*00cc*/ 	.word	0x05000008


	//   ....[23]....
        /*00d0*/ 	.word	0x05000008


	//   ....[24]....
        /*00d4*/ 	.word	0x05000008


	//   ....[25]....
        /*00d8*/ 	.word	0x05000008


	//   ....[26]....
        /*00dc*/ 	.word	0x05000008


	//   ....[27]....
        /*00e0*/ 	.word	0x05000008


	//   ....[28]....
        /*00e4*/ 	.word	0x05000008


	//   ....[29]....
        /*00e8*/ 	.word	0x05000008


	//   ....[30]....
        /*00ec*/ 	.word	0x05000008


	//   ....[31]....
        /*00f0*/ 	.word	0x05000008


	//   ....[32]....
        /*00f4*/ 	.word	0x05000008


	//   ....[33]....
        /*00f8*/ 	.word	0x05000008


	//   ....[34]....
        /*00fc*/ 	.word	0x05000008


	//   ....[35]....
        /*0100*/ 	.word	0x05000008


	//   ....[36]....
        /*0104*/ 	.word	0x05000008


	//   ....[37]....
        /*0108*/ 	.word	0x05000008


	//   ....[38]....
        /*010c*/ 	.word	0x05000008


	//   ....[39]....
        /*0110*/ 	.word	0x05000008


	//   ....[40]....
        /*0114*/ 	.word	0x05000008


	//   ....[41]....
        /*0118*/ 	.word	0x05000008


	//   ....[42]....
        /*011c*/ 	.word	0x05000008


	//   ....[43]....
        /*0120*/ 	.word	0x05000008


	//   ....[44]....
        /*0124*/ 	.word	0x05000008


	//   ....[45]....
        /*0128*/ 	.word	0x05000008


	//   ....[46]....
        /*012c*/ 	.word	0x05000008


	//   ....[47]....
        /*0130*/ 	.word	0x05000008


	//   ....[48]....
        /*0134*/ 	.word	0x05000008


	//   ....[49]....
        /*0138*/ 	.word	0x05000008


	//   ....[50]....
        /*013c*/ 	.word	0x05000008


	//   ....[51]....
        /*0140*/ 	.word	0x05000008


	//   ....[52]....
        /*0144*/ 	.word	0x05000008


	//   ....[53]....
        /*0148*/ 	.word	0x05000008


	//   ....[54]....
        /*014c*/ 	.word	0x05000008


	//   ....[55]....
        /*0150*/ 	.word	0x05000008


	//   ....[56]....
        /*0154*/ 	.word	0x05000008


	//   ....[57]....
        /*0158*/ 	.word	0x05000008


	//   ....[58]....
        /*015c*/ 	.word	0x05000008


	//   ....[59]....
        /*0160*/ 	.word	0x05000008


	//----- nvinfo : EIATTR_COOP_GROUP_INSTR_OFFSETS
	.align		4
.L_47:
        /*0164*/ 	.byte	0x04, 0x28
        /*0166*/ 	.short	(.L_49 - .L_48)


	//   ....[0]....
.L_48:
        /*0168*/ 	.word	0x00000500


	//   ....[1]....
        /*016c*/ 	.word	0x00000510


	//   ....[2]....
        /*0170*/ 	.word	0x00000540


	//   ....[3]....
        /*0174*/ 	.word	0x00000550


	//   ....[4]....
        /*0178*/ 	.word	0x000005b0


	//   ....[5]....
        /*017c*/ 	.word	0x000005c0


	//   ....[6]....
        /*0180*/ 	.word	0x00000600


	//   ....[7]....
        /*0184*/ 	.word	0x00000610


	//   ....[8]....
        /*0188*/ 	.word	0x00000620


	//   ....[9]....
        /*018c*/ 	.word	0x000006b0


	//   ....[10]....
        /*0190*/ 	.word	0x000006e0


	//   ....[11]....
        /*0194*/ 	.word	0x000006f0


	//   ....[12]....
        /*0198*/ 	.word	0x00000700


	//   ....[13]....
        /*019c*/ 	.word	0x00000710


	//   ....[14]....
        /*01a0*/ 	.word	0x00000730


	//   ....[15]....
        /*01a4*/ 	.word	0x00000750


	//   ....[16]....
        /*01a8*/ 	.word	0x00000770


	//   ....[17]....
        /*01ac*/ 	.word	0x00000790


	//   ....[18]....
        /*01b0*/ 	.word	0x000007a0


	//   ....[19]....
        /*01b4*/ 	.word	0x000007d0


	//   ....[20]....
        /*01b8*/ 	.word	0x000007f0


	//   ....[21]....
        /*01bc*/ 	.word	0x00000820


	//   ....[22]....
        /*01c0*/ 	.word	0x00000840


	//   ....[23]....
        /*01c4*/ 	.word	0x00000850


	//   ....[24]....
        /*01c8*/ 	.word	0x00000ac0


	//   ....[25]....
        /*01cc*/ 	.word	0x00000ad0


	//   ....[26]....
        /*01d0*/ 	.word	0x00000b00


	//   ....[27]....
        /*01d4*/ 	.word	0x00000b10


	//   ....[28]....
        /*01d8*/ 	.word	0x00000b40


	//   ....[29]....
        /*01dc*/ 	.word	0x00000b50


	//   ....[30]....
        /*01e0*/ 	.word	0x00000d10


	//   ....[31]....
        /*01e4*/ 	.word	0x00000db0


	//   ....[32]....
        /*01e8*/ 	.word	0x00000e40


	//   ....[33]....
        /*01ec*/ 	.word	0x00000ef0


	//   ....[34]....
        /*01f0*/ 	.word	0x00000f80


	//   ....[35]....
        /*01f4*/ 	.word	0x00001050


	//   ....[36]....
        /*01f8*/ 	.word	0x00001190


	//   ....[37]....
        /*01fc*/ 	.word	0x00001220


	//   ....[38]....
        /*0200*/ 	.word	0x000012c0


	//   ....[39]....
        /*0204*/ 	.word	0x00001350


	//   ....[40]....
        /*0208*/ 	.word	0x00001410


	//   ....[41]....
        /*020c*/ 	.word	0x000014c0


	//   ....[42]....
        /*0210*/ 	.word	0x000015f0


	//   ....[43]....
        /*0214*/ 	.word	0x000016a0


	//   ....[44]....
        /*0218*/ 	.word	0x00001740


	//   ....[45]....
        /*021c*/ 	.word	0x000017e0


	//   ....[46]....
        /*0220*/ 	.word	0x00001880


	//   ....[47]....
        /*0224*/ 	.word	0x00001970


	//   ....[48]....
        /*0228*/ 	.word	0x00001aa0


	//   ....[49]....
        /*022c*/ 	.word	0x00001b30


	//   ....[50]....
        /*0230*/ 	.word	0x00001bd0


	//   ....[51]....
        /*0234*/ 	.word	0x00001c60


	//   ....[52]....
        /*0238*/ 	.word	0x00001d00


	//   ....[53]....
        /*023c*/ 	.word	0x00001d90


	//   ....[54]....
        /*0240*/ 	.word	0x00001e40


	//   ....[55]....
        /*0244*/ 	.word	0x00001ed0


	//   ....[56]....
        /*0248*/ 	.word	0x00001f70


	//   ....[57]....
        /*024c*/ 	.word	0x00002000


	//   ....[58]....
        /*0250*/ 	.word	0x000020a0


	//   ....[59]....
        /*0254*/ 	.word	0x00002130


	//----- nvinfo : EIATTR_VRC_CTA_INIT_COUNT
	.align		4
.L_49:
        /*0258*/ 	.byte	0x02, 0x4a
	.zero		1
	.zero		1


	//----- nvinfo : EIATTR_EXIT_INSTR_OFFSETS
	.align		4
        /*025c*/ 	.byte	0x04, 0x1c
        /*025e*/ 	.short	(.L_51 - .L_50)


	//   ....[0]....
.L_50:
        /*0260*/ 	.word	0x00000080


	//   ....[1]....
        /*0264*/ 	.word	0x00000c70


	//   ....[2]....
        /*0268*/ 	.word	0x00000cb0


	//----- nvinfo : EIATTR_CRS_STACK_SIZE
	.align		4
.L_51:
        /*026c*/ 	.byte	0x04, 0x1e
        /*026e*/ 	.short	(.L_53 - .L_52)
.L_52:
        /*0270*/ 	.word	0x00000000


	//----- nvinfo : EIATTR_CBANK_PARAM_SIZE
	.align		4
.L_53:
        /*0274*/ 	.byte	0x03, 0x19
        /*0276*/ 	.short	0x0018


	//----- nvinfo : EIATTR_PARAM_CBANK
	.align		4
        /*0278*/ 	.byte	0x04, 0x0a
        /*027a*/ 	.short	(.L_55 - .L_54)
	.align		4
.L_54:
        /*027c*/ 	.word	index@(.nv.constant0._Z15coeffSumKernel3ILi8EEvPN6thrust24THRUST_300001_SM_1000_NS7complexIfEEPKS3_ii)
        /*0280*/ 	.short	0x0380
        /*0282*/ 	.short	0x0018


	//----- nvinfo : EIATTR_SW_WAR
	.align		4
.L_55:
        /*0284*/ 	.byte	0x04, 0x36
        /*0286*/ 	.short	(.L_57 - .L_56)
.L_56:
        /*0288*/ 	.word	0x00000008
.L_57:


//--------------------- .nv.callgraph             --------------------------
	.section	.nv.callgraph,"",@"SHT_CUDA_CALLGRAPH"
	.align	4
	.sectionentsize	8
	.align		4
        /*0000*/ 	.word	0x00000000
	.align		4
        /*0004*/ 	.word	0xffffffff
	.align		4
        /*0008*/ 	.word	0x00000000
	.align		4
        /*000c*/ 	.word	0xfffffffe
	.align		4
        /*0010*/ 	.word	0x00000000
	.align		4
        /*0014*/ 	.word	0xfffffffd
	.align		4
        /*0018*/ 	.word	0x00000000
	.align		4
        /*001c*/ 	.word	0xfffffffc


//--------------------- .nv.constant4             --------------------------
	.section	.nv.constant4,"a",@progbits
	.align	8
	.align		8
.nv.constant4:
        /*0000*/ 	.dword	_ZN34_INTERNAL_031b50a3_4_k_cu__Z4testv4cuda3std3__45__cpo5beginE
	.align		8
        /*0008*/ 	.dword	_ZN34_INTERNAL_031b50a3_4_k_cu__Z4testv4cuda3std3__45__cpo3endE
	.align		8
        /*0010*/ 	.dword	_ZN34_INTERNAL_031b50a3_4_k_cu__Z4testv4cuda3std3__45__cpo6cbeginE
	.align		8
        /*0018*/ 	.dword	_ZN34_INTERNAL_031b50a3_4_k_cu__Z4testv4cuda3std3__45__cpo4cendE
	.align		8
        /*0020*/ 	.dword	_ZN34_INTERNAL_031b50a3_4_k_cu__Z4testv4cuda3std3__45__cpo6rbeginE
	.align		8
        /*0028*/ 	.dword	_ZN34_INTERNAL_031b50a3_4_k_cu__Z4testv4cuda3std3__45__cpo4rendE
	.align		8
        /*0030*/ 	.dword	_ZN34_INTERNAL_031b50a3_4_k_cu__Z4testv4cuda3std3__45__cpo7crbeginE
	.align		8
        /*0038*/ 	.dword	_ZN34_INTERNAL_031b50a3_4_k_cu__Z4testv4cuda3std3__45__cpo5crendE
	.align		8
        /*0040*/ 	.dword	_ZN34_INTERNAL_031b50a3_4_k_cu__Z4testv4cuda3std3__436_GLOBAL__N__031b50a3_4_k_cu__Z4testv6ignoreE
	.align		8
        /*0048*/ 	.dword	_ZN34_INTERNAL_031b50a3_4_k_cu__Z4testv4cuda3std3__419piecewise_constructE
	.align		8
        /*0050*/ 	.dword	_ZN34_INTERNAL_031b50a3_4_k_cu__Z4testv4cuda3std3__48in_placeE
	.align		8
        /*0058*/ 	.dword	_ZN34_INTERNAL_031b50a3_4_k_cu__Z4testv4cuda3std3__420unreachable_sentinelE
	.align		8
        /*0060*/ 	.dword	_ZN34_INTERNAL_031b50a3_4_k_cu__Z4testv4cuda3std6ranges3__45__cpo4swapE
	.align		8
        /*0068*/ 	.dword	_ZN34_INTERNAL_031b50a3_4_k_cu__Z4testv4cuda3std6ranges3__45__cpo9iter_moveE
	.align		8
        /*0070*/ 	.dword	_ZN34_INTERNAL_031b50a3_4_k_cu__Z4testv4cuda3std6ranges3__45__cpo5beginE
	.align		8
        /*0078*/ 	.dword	_ZN34_INTERNAL_031b50a3_4_k_cu__Z4testv4cuda3std6ranges3__45__cpo3endE
	.align		8
        /*0080*/ 	.dword	_ZN34_INTERNAL_031b50a3_4_k_cu__Z4testv4cuda3std6ranges3__45__cpo6cbeginE
	.align		8
        /*0088*/ 	.dword	_ZN34_INTERNAL_031b50a3_4_k_cu__Z4testv4cuda3std6ranges3__45__cpo4cendE
	.align		8
        /*0090*/ 	.dword	_ZN34_INTERNAL_031b50a3_4_k_cu__Z4testv4cuda3std6ranges3__45__cpo7advanceE
	.align		8
        /*0098*/ 	.dword	_ZN34_INTERNAL_031b50a3_4_k_cu__Z4testv4cuda3std6ranges3__45__cpo9iter_swapE
	.align		8
        /*00a0*/ 	.dword	_ZN34_INTERNAL_031b50a3_4_k_cu__Z4testv4cuda3std6ranges3__45__cpo4nextE
	.align		8
        /*00a8*/ 	.dword	_ZN34_INTERNAL_031b50a3_4_k_cu__Z4testv4cuda3std6ranges3__45__cpo4prevE
	.align		8
        /*00b0*/ 	.dword	_ZN34_INTERNAL_031b50a3_4_k_cu__Z4testv4cuda3std6ranges3__45__cpo4dataE
	.align		8
        /*00b8*/ 	.dword	_ZN34_INTERNAL_031b50a3_4_k_cu__Z4testv4cuda3std6ranges3__45__cpo5cdataE
	.align		8
        /*00c0*/ 	.dword	_ZN34_INTERNAL_031b50a3_4_k_cu__Z4testv4cuda3std6ranges3__45__cpo4sizeE
	.align		8
        /*00c8*/ 	.dword	_ZN34_INTERNAL_031b50a3_4_k_cu__Z4testv4cuda3std6ranges3__45__cpo5ssizeE
	.align		8
        /*00d0*/ 	.dword	_ZN34_INTERNAL_031b50a3_4_k_cu__Z4testv4cuda3std6ranges3__45__cpo8distanceE
	.align		8
        /*00d8*/ 	.dword	_ZN34_INTERNAL_031b50a3_4_k_cu__Z4testv6thrust24THRUST_300001_SM_1000_NS6system6detail10sequential3seqE


//--------------------- .text._Z15coeffSumKernel3ILi8EEvPN6thrust24THRUST_300001_SM_1000_NS7complexIfEEPKS3_ii --------------------------
	.section	.text._Z15coeffSumKernel3ILi8EEvPN6thrust24THRUST_300001_SM_1000_NS7complexIfEEPKS3_ii,"ax",@progbits
	.align	128
        .global         _Z15coeffSumKernel3ILi8EEvPN6thrust24THRUST_300001_SM_1000_NS7complexIfEEPKS3_ii
        .type           _Z15coeffSumKernel3ILi8EEvPN6thrust24THRUST_300001_SM_1000_NS7complexIfEEPKS3_ii,@function
        .size           _Z15coeffSumKernel3ILi8EEvPN6thrust24THRUST_300001_SM_1000_NS7complexIfEEPKS3_ii,(.L_x_70 - _Z15coeffSumKernel3ILi8EEvPN6thrust24THRUST_300001_SM_1000_NS7complexIfEEPKS3_ii)
        .other          _Z15coeffSumKernel3ILi8EEvPN6thrust24THRUST_300001_SM_1000_NS7complexIfEEPKS3_ii,@"STO_CUDA_ENTRY STV_DEFAULT"
_Z15coeffSumKernel3ILi8EEvPN6thrust24THRUST_300001_SM_1000_NS7complexIfEEPKS3_ii:
.text._Z15coeffSumKernel3ILi8EEvPN6thrust24THRUST_300001_SM_1000_NS7complexIfEEPKS3_ii:
[----:B------:R-:W-:Y:S01]  /*0000*/  LDC R1, c[0x0][0x37c] ;  /* 0x0000df00ff017b82 */ /* 0x000fe20000000800 */
[----:B------:R-:W0:Y:S07]  /*0010*/  S2R R21, SR_TID.X ;  /* 0x0000000000157919 */ /* 0x000e2e0000002100 */
[----:B------:R-:W0:Y:S01]  /*0020*/  S2UR UR4, SR_CTAID.X ;  /* 0x00000000000479c3 */ /* 0x000e220000002500 */
[----:B------:R-:W1:Y:S07]  /*0030*/  LDCU UR5, c[0x0][0x390] ;  /* 0x00007200ff0577ac */ /* 0x000e6e0008000800 */
[----:B------:R-:W0:Y:S02]  /*0040*/  LDC R20, c[0x0][0x360] ;  /* 0x0000d800ff147b82 */ /* 0x000e240000000800 */
[----:B0-----:R-:W-:-:S05]  /*0050*/  IMAD R9, R20, UR4, R21 ;  /* 0x0000000414097c24 */ /* 0x001fca000f8e0215 */
[----:B------:R-:W-:-:S04]  /*0060*/  SHF.R.U32.HI R9, RZ, 0x3, R9 ;  /* 0x00000003ff097819 */ /* 0x000fc80000011609 */
[----:B-1----:R-:W-:-:S13]  /*0070*/  ISETP.GE.AND P0, PT, R9, UR5, PT ;  /* 0x0000000509007c0c */ /* 0x002fda000bf06270 */
[----:B------:R-:W-:Y:S05]  /*0080*/  @P0 EXIT ;  /* 0x000000000000094d */ /* 0x000fea0003800000 */
[----:B------:R-:W0:Y:S01]  /*0090*/  LDCU UR8, c[0x0][0x394] ;  /* 0x00007280ff0877ac */ /* 0x000e220008000800 */
[----:B------:R-:W-:Y:S01]  /*00a0*/  CS2R R16, SRZ ;  /* 0x0000000000107805 */ /* 0x000fe2000001ff00 */
[----:B------:R-:W1:Y:S01]  /*00b0*/  LDCU.64 UR6, c[0x0][0x358] ;  /* 0x00006b00ff0677ac */ /* 0x000e620008000a00 */
[----:B0-----:R-:W-:-:S09]  /*00c0*/  UISETP.GE.AND UP0, UPT, UR8, 0x1, UPT ;  /* 0x000000010800788c */ /* 0x001fd2000bf06270 */
[----:B-1----:R-:W-:Y:S05]  /*00d0*/  BRA.U !UP0, `(.L_x_0) ;  /* 0x0000000908cc7547 */ /* 0x002fea000b800000 */
[----:B------:R-:W0:Y:S01]  /*00e0*/  S2R R0, SR_TID.Y ;  /* 0x0000000000007919 */ /* 0x000e220000002200 */
[----:B------:R-:W0:Y:S01]  /*00f0*/  LDCU UR5, c[0x0][0x364] ;  /* 0x00006c80ff0577ac */ /* 0x000e220008000800 */
[----:B------:R-:W-:Y:S02]  /*0100*/  HFMA2 R5, -RZ, RZ, 0, 1.5199184417724609375e-05 ;  /* 0x000000ffff057431 */ /* 0x000fe400000001ff */
[----:B------:R-:W-:Y:S01]  /*0110*/  IMAD R7, R9, UR8, RZ ;  /* 0x0000000809077c24 */ /* 0x000fe2000f8e02ff */
[----:B------:R-:W0:Y:S01]  /*0120*/  S2R R3, SR_TID.Z ;  /* 0x0000000000037919 */ /* 0x000e220000002300 */
[----:B------:R-:W-:Y:S01]  /*0130*/  UISETP.GE.U32.AND UP0, UPT, UR8, 0x19, UPT ;  /* 0x000000190800788c */ /* 0x000fe2000bf06070 */
[----:B------:R-:W-:Y:S01]  /*0140*/  IMAD.MOV.U32 R6, RZ, RZ, RZ ;  /* 0x000000ffff067224 */ /* 0x000fe200078e00ff */
[----:B------:R-:W-:Y:S01]  /*0150*/  UIADD3 UR4, UPT, UPT, UR8, 0x7, URZ ;  /* 0x0000000708047890 */ /* 0x000fe2000fffe0ff */
[----:B------:R-:W1:Y:S01]  /*0160*/  S2R R8, SR_LANEID ;  /* 0x0000000000087919 */ /* 0x000e620000000000 */
[----:B------:R-:W-:Y:S01]  /*0170*/  CS2R R16, SRZ ;  /* 0x0000000000107805 */ /* 0x000fe2000001ff00 */
[----:B------:R-:W2:Y:S01]  /*0180*/  LDCU UR10, c[0x0][0x394] ;  /* 0x00007280ff0a77ac */ /* 0x000ea20008000800 */
[----:B------:R-:W-:Y:S01]  /*0190*/  USHF.R.U32.HI UR4, URZ, 0x3, UR4 ;  /* 0x00000003ff047899 */ /* 0x000fe20008011604 */
[----:B0-----:R-:W-:-:S03]  /*01a0*/  IMAD R0, R3, UR5, R0 ;  /* 0x0000000503007c24 */ /* 0x001fc6000f8e0200 */
[----:B------:R-:W-:Y:S01]  /*01b0*/  ULOP3.LUT UR5, UR4, 0x3, URZ, 0xc0, !UPT ;  /* 0x0000000304057892 */ /* 0x000fe2000f8ec0ff */
[----:B-1----:R-:W-:Y:S01]  /*01c0*/  LOP3.LUT R8, R8, 0xfffffff8, RZ, 0xc0, !PT ;  /* 0xfffffff808087812 */ /* 0x002fe200078ec0ff */
[----:B------:R-:W-:-:S03]  /*01d0*/  IMAD R0, R0, R20, R21 ;  /* 0x0000001400007224 */ /* 0x000fc600078e0215 */
[----:B------:R-:W-:Y:S02]  /*01e0*/  SHF.L.U32 R8, R5, R8, RZ ;  /* 0x0000000805087219 */ /* 0x000fe400000006ff */
[----:B------:R-:W-:Y:S02]  /*01f0*/  SHF.R.S32.HI R5, RZ, 0x1f, R7 ;  /* 0x0000001fff057819 */ /* 0x000fe40000011407 */
[----:B------:R-:W-:Y:S01]  /*0200*/  LOP3.LUT R4, R0, 0x7, RZ, 0xc0, !PT ;  /* 0x0000000700047812 */ /* 0x000fe200078ec0ff */
[----:B--2---:R-:W-:Y:S06]  /*0210*/  BRA.U !UP0, `(.L_x_1) ;  /* 0x0000000508d47547 */ /* 0x004fec000b800000 */
[----:B------:R-:W0:Y:S01]  /*0220*/  LDC R3, c[0x0][0x394] ;  /* 0x0000e500ff037b82 */ /* 0x000e220000000800 */
[----:B------:R-:W-:Y:S01]  /*0230*/  ULOP3.LUT UR4, UR4, 0xffffffc, URZ, 0xc0, !UPT ;  /* 0x0ffffffc04047892 */ /* 0x000fe2000f8ec0ff */
[----:B------:R-:W-:Y:S01]  /*0240*/  BSSY B0, `(.L_x_1) ;  /* 0x0000072000007945 */ /* 0x000fe20003800000 */
[----:B------:R-:W-:Y:S02]  /*0250*/  LOP3.LUT R2, R4, 0x10, RZ, 0xfc, !PT ;  /* 0x0000001004027812 */ /* 0x000fe400078efcff */
[----:B------:R-:W-:Y:S01]  /*0260*/  UIADD3 UR8, UPT, UPT, -UR4, URZ, URZ ;  /* 0x000000ff04087290 */ /* 0x000fe2000fffe1ff */
[----:B------:R-:W-:Y:S01]  /*0270*/  MOV R16, RZ ;  /* 0x000000ff00107202 */ /* 0x000fe20000000f00 */
[----:B------:R-:W-:-:S04]  /*0280*/  IMAD.U32 R6, RZ, RZ, UR4 ;  /* 0x00000004ff067e24 */ /* 0x000fc8000f8e00ff */
[----:B------:R-:W-:-:S07]  /*0290*/  MOV R0, UR8 ;  /* 0x0000000800007c02 */ /* 0x000fce0008000f00 */
.L_x_3:
[----:B------:R-:W-:Y:S01]  /*02a0*/  VIADD R12, R2, 0xfffffff0 ;  /* 0xfffffff0020c7836 */ /* 0x000fe20000000000 */
[----:B------:R-:W-:-:S04]  /*02b0*/  CS2R R14, SRZ ;  /* 0x00000000000e7805 */ /* 0x000fc8000001ff00 */
[----:B0-----:R-:W-:-:S13]  /*02c0*/  ISETP.GE.AND P0, PT, R12, R3, PT ;  /* 0x000000030c00720c */ /* 0x001fda0003f06270 */
[----:B------:R-:W0:Y:S01]  /*02d0*/  @!P0 LDC.64 R10, c[0x0][0x388] ;  /* 0x0000e200ff0a8b82 */ /* 0x000e220000000a00 */
[----:B------:R-:W-:-:S04]  /*02e0*/  @!P0 IADD3 R12, P1, PT, R7, R12, RZ ;  /* 0x0000000c070c8210 */ /* 0x000fc80007f3e0ff */
[----:B------:R-:W-:-:S03]  /*02f0*/  @!P0 IADD3.X R13, PT, PT, RZ, R5, RZ, P1, !PT ;  /* 0x00000005ff0d8210 */ /* 0x000fc60000ffe4ff */
[----:B------:R-:W1:Y:S01]  /*0300*/  REDUX.OR UR4, R8 ;  /* 0x00000000080473c4 */ /* 0x000e620000004000 */
[----:B0-----:R-:W-:-:S04]  /*0310*/  @!P0 LEA R10, P1, R12, R10, 0x3 ;  /* 0x0000000a0c0a8211 */ /* 0x001fc800078218ff */
[----:B------:R-:W-:-:S03]  /*0320*/  @!P0 LEA.HI.X R11, R12, R11, R13, 0x3, P1 ;  /* 0x0000000b0c0b8211 */ /* 0x000fc600008f1c0d */
[----:B------:R-:W0:Y:S01]  /*0330*/  MATCH.ANY R13, R8 ;  /* 0x00000000080d73a1 */ /* 0x000e2200000e8000 */
[----:B------:R-:W-:Y:S01]  /*0340*/  VOTEU.ANY UR8, UPT, PT ;  /* 0x0000000000087886 */ /* 0x000fe200038e0100 */
[----:B------:R2:W5:Y:S01]  /*0350*/  @!P0 LDG.E.64.CONSTANT R14, desc[UR6][R10.64] ;  /* 0x000000060a0e8981 */ /* 0x000562000c1e9b00 */
[----:B0-----:R-:W-:-:S13]  /*0360*/  LOP3.LUT P0, RZ, R8, UR8, R13, 0x40, !PT ;  /* 0x0000000808ff7c12 */ /* 0x001fda000f80400d */
[----:B-12---:R-:W-:Y:S05]  /*0370*/  @!P0 BRA.DIV UR4, `(.L_x_2) ;  /* 0x0000000a04508947 */ /* 0x006fea000b800000 */
[C---:B------:R-:W-:Y:S01]  /*0380*/  VIADD R18, R2.reuse, 0xfffffff8 ;  /* 0xfffffff802127836 */ /* 0x040fe20000000000 */
[C---:B------:R-:W-:Y:S01]  /*0390*/  ISETP.GE.AND P2, PT, R2.reuse, R3, PT ;  /* 0x000000030200720c */ /* 0x040fe20003f46270 */
[----:B------:R-:W-:-:S03]  /*03a0*/  VIADD R22, R2, 0x8 ;  /* 0x0000000802167836 */ /* 0x000fc60000000000 */
[-C--:B------:R-:W-:Y:S02]  /*03b0*/  ISETP.GE.AND P4, PT, R18, R3.reuse, PT ;  /* 0x000000031200720c */ /* 0x080fe40003f86270 */
[----:B------:R-:W-:-:S07]  /*03c0*/  ISETP.GE.AND P3, PT, R22, R3, PT ;  /* 0x000000031600720c */ /* 0x000fce0003f66270 */
[----:B------:R-:W0:Y:S04]  /*03d0*/  @!P2 LDC.64 R10, c[0x0][0x388] ;  /* 0x0000e200ff0aab82 */ /* 0x000e280000000a00 */
[----:B------:R-:W-:-:S04]  /*03e0*/  @!P4 IADD3 R18, P0, PT, R7, R18, RZ ;  /* 0x000000120712c210 */ /* 0x000fc80007f1e0ff */
[----:B------:R-:W1:Y:S01]  /*03f0*/  @!P4 LDC.64 R12, c[0x0][0x388] ;  /* 0x0000e200ff0ccb82 */ /* 0x000e620000000a00 */
[----:B------:R-:W-:Y:S02]  /*0400*/  @!P4 IADD3.X R19, PT, PT, RZ, R5, RZ, P0, !PT ;  /* 0x00000005ff13c210 */ /* 0x000fe400007fe4ff */
[----:B-1----:R-:W-:-:S04]  /*0410*/  @!P4 LEA R12, P1, R18, R12, 0x3 ;  /* 0x0000000c120cc211 */ /* 0x002fc800078218ff */
[----:B------:R-:W-:Y:S02]  /*0420*/  @!P4 LEA.HI.X R13, R18, R13, R19, 0x3, P1 ;  /* 0x0000000d120dc211 */ /* 0x000fe400008f1c13 */
[----:B------:R-:W-:-:S04]  /*0430*/  @!P2 IADD3 R18, P1, PT, R7, R2, RZ ;  /* 0x000000020712a210 */ /* 0x000fc80007f3e0ff */
[----:B------:R-:W-:Y:S01]  /*0440*/  @!P2 IADD3.X R19, PT, PT, RZ, R5, RZ, P1, !PT ;  /* 0x00000005ff13a210 */ /* 0x000fe20000ffe4ff */
[----:B------:R-:W2:Y:S01]  /*0450*/  @!P4 LDG.E.64.CONSTANT R12, desc[UR6][R12.64] ;  /* 0x000000060c0cc981 */ /* 0x000ea2000c1e9b00 */
[----:B0-----:R-:W-:-:S04]  /*0460*/  @!P2 LEA R10, P0, R18, R10, 0x3 ;  /* 0x0000000a120aa211 */ /* 0x001fc800078018ff */
[----:B------:R-:W-:Y:S02]  /*0470*/  @!P2 LEA.HI.X R11, R18, R11, R19, 0x3, P0 ;  /* 0x0000000b120ba211 */ /* 0x000fe400000f1c13 */
[----:B------:R-:W0:Y:S04]  /*0480*/  @!P3 LDC.64 R18, c[0x0][0x388] ;  /* 0x0000e200ff12bb82 */ /* 0x000e280000000a00 */
[----:B------:R-:W3:Y:S01]  /*0490*/  @!P2 LDG.E.64.CONSTANT R10, desc[UR6][R10.64] ;  /* 0x000000060a0aa981 */ /* 0x000ee2000c1e9b00 */
[----:B------:R-:W-:-:S05]  /*04a0*/  @!P3 IADD3 R22, P1, PT, R7, R22, RZ ;  /* 0x000000160716b210 */ /* 0x000fca0007f3e0ff */
[----:B------:R-:W-:Y:S01]  /*04b0*/  @!P3 IMAD.X R23, RZ, RZ, R5, P1 ;  /* 0x000000ffff17b224 */ /* 0x000fe200008e0605 */
[----:B0-----:R-:W-:-:S04]  /*04c0*/  @!P3 LEA R18, P0, R22, R18, 0x3 ;  /* 0x000000121612b211 */ /* 0x001fc800078018ff */
[----:B------:R-:W-:-:S06]  /*04d0*/  @!P3 LEA.HI.X R19, R22, R19, R23, 0x3, P0 ;  /* 0x000000131613b211 */ /* 0x000fcc00000f1c17 */
[----:B------:R-:W4:Y:S01]  /*04e0*/  @!P3 LDG.E.64.CONSTANT R18, desc[UR6][R18.64] ;  /* 0x000000061212b981 */ /* 0x000f22000c1e9b00 */
[----:B------:R-:W-:-:S03]  /*04f0*/  MOV R27, RZ ;  /* 0x000000ff001b7202 */ /* 0x000fc60000000f00 */
[----:B-----5:R-:W0:Y:S04]  /*0500*/  SHFL.BFLY PT, R23, R14, 0x4, 0x181f ;  /* 0x0c981f000e177f89 */ /* 0x020e2800000e0000 */
[----:B------:R-:W1:Y:S01]  /*0510*/  SHFL.BFLY PT, R26, R15, 0x4, 0x181f ;  /* 0x0c981f000f1a7f89 */ /* 0x000e6200000e0000 */
[----:B0-----:R-:W-:Y:S01]  /*0520*/  FADD R14, R23, R14 ;  /* 0x0000000e170e7221 */ /* 0x001fe20000000000 */
[----:B-1----:R-:W-:-:S04]  /*0530*/  FADD R26, R26, R15 ;  /* 0x0000000f1a1a7221 */ /* 0x002fc80000000000 */
[----:B------:R-:W0:Y:S04]  /*0540*/  SHFL.BFLY PT, R23, R14, 0x2, 0x181f ;  /* 0x0c581f000e177f89 */ /* 0x000e2800000e0000 */
[----:B------:R-:W1:Y:S01]  /*0550*/  SHFL.BFLY PT, R25, R26, 0x2, 0x181f ;  /* 0x0c581f001a197f89 */ /* 0x000e6200000e0000 */
[----:B0-----:R-:W-:Y:S01]  /*0560*/  FADD R15, R14, R23 ;  /* 0x000000170e0f7221 */ /* 0x001fe20000000000 */
[----:B------:R-:W-:Y:S01]  /*0570*/  CS2R R22, SRZ ;  /* 0x0000000000167805 */ /* 0x000fe2000001ff00 */
[----:B------:R-:W-:Y:S02]  /*0580*/  HFMA2 R14, -RZ, RZ, 0, 0 ;  /* 0x00000000ff0e7431 */ /* 0x000fe400000001ff */
[----:B--2---:R-:W-:Y:S02]  /*0590*/  @!P4 IMAD.MOV.U32 R27, RZ, RZ, R12 ;  /* 0x000000ffff1bc224 */ /* 0x004fe400078e000c */
[----:B------:R-:W-:-:S02]  /*05a0*/  @!P4 IMAD.MOV.U32 R14, RZ, RZ, R13 ;  /* 0x000000ffff0ec224 */ /* 0x000fc400078e000d */
[----:B------:R-:W0:Y:S04]  /*05b0*/  SHFL.BFLY PT, R13, R15, 0x1, 0x181f ;  /* 0x0c381f000f0d7f89 */ /* 0x000e2800000e0000 */
[----:B------:R-:W2:Y:S01]  /*05c0*/  SHFL.BFLY PT, R24, R27, 0x4, 0x181f ;  /* 0x0c981f001b187f89 */ /* 0x000ea200000e0000 */
[----:B---3--:R-:W-:Y:S01]  /*05d0*/  @!P2 MOV R23, R10 ;  /* 0x0000000a0017a202 */ /* 0x008fe20000000f00 */
[----:B-1----:R-:W-:Y:S01]  /*05e0*/  FADD R10, R26, R25 ;  /* 0x000000191a0a7221 */ /* 0x002fe20000000000 */
[----:B------:R-:W-:Y:S01]  /*05f0*/  @!P2 IMAD.MOV.U32 R22, RZ, RZ, R11 ;  /* 0x000000ffff16a224 */ /* 0x000fe200078e000b */
[----:B------:R-:W1:Y:S04]  /*0600*/  SHFL.BFLY PT, R12, R14, 0x4, 0x181f ;  /* 0x0c981f000e0c7f89 */ /* 0x000e6800000e0000 */
[----:B------:R-:W3:Y:S04]  /*0610*/  SHFL.BFLY PT, R25, R23, 0x4, 0x181f ;  /* 0x0c981f0017197f89 */ /* 0x000ee800000e0000 */
[----:B------:R-:W3:Y:S01]  /*0620*/  SHFL.BFLY PT, R26, R22, 0x4, 0x181f ;  /* 0x0c981f00161a7f89 */ /* 0x000ee200000e0000 */
[----:B0-----:R-:W-:Y:S01]  /*0630*/  FADD R13, R15, R13 ;  /* 0x0000000d0f0d7221 */ /* 0x001fe20000000000 */
[----:B--2---:R-:W-:Y:S01]  /*0640*/  FADD R27, R24, R27 ;  /* 0x0000001b181b7221 */ /* 0x004fe20000000000 */
[----:B------:R-:W-:-:S02]  /*0650*/  HFMA2 R24, -RZ, RZ, 0, 0 ;  /* 0x00000000ff187431 */ /* 0x000fc400000001ff */
[----:B------:R-:W-:Y:S01]  /*0660*/  FADD R16, R13, R16 ;  /* 0x000000100d107221 */ /* 0x000fe20000000000 */
[----:B-1----:R-:W-:Y:S01]  /*0670*/  FADD R14, R12, R14 ;  /* 0x0000000e0c0e7221 */ /* 0x002fe20000000000 */
[----:B----4-:R-:W-:Y:S02]  /*0680*/  @!P3 IMAD.MOV.U32 R24, RZ, RZ, R18 ;  /* 0x000000ffff18b224 */ /* 0x010fe400078e0012 */
[----:B---3--:R-:W-:Y:S01]  /*0690*/  FADD R11, R25, R23 ;  /* 0x00000017190b7221 */ /* 0x008fe20000000000 */
[----:B------:R-:W-:Y:S01]  /*06a0*/  MOV R25, RZ ;  /* 0x000000ff00197202 */ /* 0x000fe20000000f00 */
[----:B------:R-:W0:Y:S01]  /*06b0*/  SHFL.BFLY PT, R23, R27, 0x2, 0x181f ;  /* 0x0c581f001b177f89 */ /* 0x000e2200000e0000 */
[----:B------:R-:W-:Y:S02]  /*06c0*/  @!P3 IMAD.MOV.U32 R25, RZ, RZ, R19 ;  /* 0x000000ffff19b224 */ /* 0x000fe400078e0013 */
[----:B------:R-:W-:Y:S02]  /*06d0*/  FADD R18, R26, R22 ;  /* 0x000000161a127221 */ /* 0x000fe40000000000 */
[----:B------:R-:W1:Y:S04]  /*06e0*/  SHFL.BFLY PT, R26, R24, 0x4, 0x181f ;  /* 0x0c981f00181a7f89 */ /* 0x000e6800000e0000 */
[----:B------:R-:W2:Y:S04]  /*06f0*/  SHFL.BFLY PT, R12, R25, 0x4, 0x181f ;  /* 0x0c981f00190c7f89 */ /* 0x000ea800000e0000 */
[----:B------:R-:W3:Y:S04]  /*0700*/  SHFL.BFLY PT, R19, R14, 0x2, 0x181f ;  /* 0x0c581f000e137f89 */ /* 0x000ee800000e0000 */
[----:B------:R-:W-:Y:S01]  /*0710*/  SHFL.BFLY PT, R22, R18, 0x2, 0x181f ;  /* 0x0c581f0012167f89 */ /* 0x000fe200000e0000 */
[----:B0-----:R-:W-:-:S03]  /*0720*/  FADD R15, R27, R23 ;  /* 0x000000171b0f7221 */ /* 0x001fc60000000000 */
[----:B------:R-:W0:Y:S01]  /*0730*/  SHFL.BFLY PT, R23, R11, 0x2, 0x181f ;  /* 0x0c581f000b177f89 */ /* 0x000e2200000e0000 */
[----:B-1----:R-:W-:-:S03]  /*0740*/  FADD R24, R26, R24 ;  /* 0x000000181a187221 */ /* 0x002fc60000000000 */
[----:B------:R-:W1:Y:S01]  /*0750*/  SHFL.BFLY PT, R27, R10, 0x1, 0x181f ;  /* 0x0c381f000a1b7f89 */ /* 0x000e6200000e0000 */
[----:B--2---:R-:W-:-:S03]  /*0760*/  FADD R25, R12, R25 ;  /* 0x000000190c197221 */ /* 0x004fc60000000000 */
[----:B------:R-:W2:Y:S01]  /*0770*/  SHFL.BFLY PT, R26, R24, 0x2, 0x181f ;  /* 0x0c581f00181a7f89 */ /* 0x000ea200000e0000 */
[----:B---3--:R-:W-:-:S03]  /*0780*/  FADD R14, R14, R19 ;  /* 0x000000130e0e7221 */ /* 0x008fc60000000000 */
[----:B------:R-:W3:Y:S04]  /*0790*/  SHFL.BFLY PT, R12, R25, 0x2, 0x181f ;  /* 0x0c581f00190c7f89 */ /* 0x000ee800000e0000 */
[----:B------:R-:W-:Y:S01]  /*07a0*/  SHFL.BFLY PT, R19, R14, 0x1, 0x181f ;  /* 0x0c381f000e137f89 */ /* 0x000fe200000e0000 */
[----:B0-----:R-:W-:Y:S01]  /*07b0*/  FADD R23, R11, R23 ;  /* 0x000000170b177221 */ /* 0x001fe20000000000 */
[----:B------:R-:W-:Y:S02]  /*07c0*/  FADD R11, R18, R22 ;  /* 0x00000016120b7221 */ /* 0x000fe40000000000 */
[----:B------:R-:W0:Y:S01]  /*07d0*/  SHFL.BFLY PT, R18, R15, 0x1, 0x181f ;  /* 0x0c381f000f127f89 */ /* 0x000e2200000e0000 */
[----:B-1----:R-:W-:-:S03]  /*07e0*/  FADD R27, R10, R27 ;  /* 0x0000001b0a1b7221 */ /* 0x002fc60000000000 */
[----:B------:R-:W1:Y:S01]  /*07f0*/  SHFL.BFLY PT, R10, R23, 0x1, 0x181f ;  /* 0x0c381f00170a7f89 */ /* 0x000e6200000e0000 */
[----:B--2---:R-:W-:Y:S01]  /*0800*/  FADD R24, R24, R26 ;  /* 0x0000001a18187221 */ /* 0x004fe20000000000 */
[----:B------:R-:W-:Y:S02]  /*0810*/  FADD R17, R27, R17 ;  /* 0x000000111b117221 */ /* 0x000fe40000000000 */
[----:B------:R-:W2:Y:S01]  /*0820*/  SHFL.BFLY PT, R13, R11, 0x1, 0x181f ;  /* 0x0c381f000b0d7f89 */ /* 0x000ea200000e0000 */
[----:B---3--:R-:W-:-:S03]  /*0830*/  FADD R25, R25, R12 ;  /* 0x0000000c19197221 */ /* 0x008fc60000000000 */
[----:B------:R3:W4:Y:S04]  /*0840*/  SHFL.BFLY PT, R22, R24, 0x1, 0x181f ;  /* 0x0c381f0018167f89 */ /* 0x00072800000e0000 */
[----:B------:R3:W3:Y:S01]  /*0850*/  SHFL.BFLY PT, R12, R25, 0x1, 0x181f ;  /* 0x0c381f00190c7f89 */ /* 0x0006e200000e0000 */
[----:B0-----:R-:W-:Y:S01]  /*0860*/  FADD R27, R15, R18 ;  /* 0x000000120f1b7221 */ /* 0x001fe20000000000 */
[----:B------:R-:W-:Y:S01]  /*0870*/  FADD R18, R14, R19 ;  /* 0x000000130e127221 */ /* 0x000fe20000000000 */
[----:B-1----:R-:W-:Y:S02]  /*0880*/  FADD R23, R23, R10 ;  /* 0x0000000a17177221 */ /* 0x002fe40000000000 */
[----:B------:R-:W-:Y:S01]  /*0890*/  FADD R16, R16, R27 ;  /* 0x0000001b10107221 */ /* 0x000fe20000000000 */
[----:B------:R-:W-:Y:S01]  /*08a0*/  FADD R17, R17, R18 ;  /* 0x0000001211117221 */ /* 0x000fe20000000000 */
[----:B--2---:R-:W-:-:S02]  /*08b0*/  FADD R10, R11, R13 ;  /* 0x0000000d0b0a7221 */ /* 0x004fc40000000000 */
[----:B------:R-:W-:Y:S02]  /*08c0*/  FADD R23, R16, R23 ;  /* 0x0000001710177221 */ /* 0x000fe40000000000 */
[----:B----4-:R-:W-:-:S07]  /*08d0*/  FADD R17, R17, R10 ;  /* 0x0000000a11117221 */ /* 0x010fce0000000000 */
.L_x_55:
[----:B------:R-:W-:Y:S01]  /*08e0*/  IADD3 R0, PT, PT, R0, 0x4, RZ ;  /* 0x0000000400007810 */ /* 0x000fe20007ffe0ff */
[----:B------:R-:W-:Y:S01]  /*08f0*/  FADD R22, R24, R22 ;  /* 0x0000001618167221 */ /* 0x000fe20000000000 */
[----:B---3--:R-:W-:Y:S01]  /*0900*/  FADD R12, R25, R12 ;  /* 0x0000000c190c7221 */ /* 0x008fe20000000000 */
[----:B------:R-:W-:Y:S01]  /*0910*/  VIADD R2, R2, 0x20 ;  /* 0x0000002002027836 */ /* 0x000fe20000000000 */
[----:B------:R-:W-:Y:S01]  /*0920*/  ISETP.NE.AND P0, PT, R0, RZ, PT ;  /* 0x000000ff0000720c */ /* 0x000fe20003f05270 */
[----:B------:R-:W-:Y:S01]  /*0930*/  FADD R16, R23, R22 ;  /* 0x0000001617107221 */ /* 0x000fe20000000000 */
[----:B------:R-:W-:-:S11]  /*0940*/  FADD R17, R17, R12 ;  /* 0x0000000c11117221 */ /* 0x000fd60000000000 */
[----:B------:R-:W-:Y:S05]  /*0950*/  @P0 BRA `(.L_x_3) ;  /* 0xfffffff800500947 */ /* 0x000fea000383ffff */
[----:B------:R-:W-:Y:S05]  /*0960*/  BSYNC B0 ;  /* 0x0000000000007941 */ /* 0x000fea0003800000 */
.L_x_1:
[----:B------:R-:W-:Y:S01]  /*0970*/  UISETP.NE.AND UP0, UPT, UR5, URZ, UPT ;  /* 0x000000ff0500728c */ /* 0x000fe2000bf05270 */
[----:B------:R-:W-:Y:S08]  /*0980*/  BSSY B0, `(.L_x_0) ;  /* 0x0000028000007945 */ /* 0x000ff00003800000 */
[----:B------:R-:W-:Y:S05]  /*0990*/  BRA.U !UP0, `(.L_x_4) ;  /* 0x0000000108987547 */ /* 0x000fea000b800000 */
[----:B------:R-:W0:Y:S01]  /*09a0*/  LDCU.64 UR8, c[0x0][0x388] ;  /* 0x00007100ff0877ac */ /* 0x000e220008000a00 */
[----:B------:R-:W-:Y:S01]  /*09b0*/  LEA R4, R6, R4, 0x3 ;  /* 0x0000000406047211 */ /* 0x000fe200078e18ff */
[----:B------:R-:W-:-:S03]  /*09c0*/  UIADD3 UR4, UPT, UPT, -UR5, URZ, URZ ;  /* 0x000000ff05047290 */ /* 0x000fc6000fffe1ff */
[----:B------:R-:W-:-:S05]  /*09d0*/  IADD3 R7, P0, PT, R7, R4, RZ ;  /* 0x0000000407077210 */ /* 0x000fca0007f1e0ff */
[----:B------:R-:W-:Y:S01]  /*09e0*/  IMAD.X R2, RZ, RZ, R5, P0 ;  /* 0x000000ffff027224 */ /* 0x000fe200000e0605 */
[----:B------:R-:W-:Y:S02]  /*09f0*/  MOV R10, UR4 ;  /* 0x00000004000a7c02 */ /* 0x000fe40008000f00 */
[----:B0-----:R-:W-:-:S04]  /*0a00*/  LEA R0, P1, R7, UR8, 0x3 ;  /* 0x0000000807007c11 */ /* 0x001fc8000f8218ff */
[----:B------:R-:W-:-:S09]  /*0a10*/  LEA.HI.X R5, R7, UR9, R2, 0x3, P1 ;  /* 0x0000000907057c11 */ /* 0x000fd200088f1c02 */
.L_x_6:
[----:B------:R-:W0:Y:S01]  /*0a20*/  MATCH.ANY R11, R8 ;  /* 0x00000000080b73a1 */ /* 0x000e2200000e8000 */
[----:B------:R-:W-:-:S07]  /*0a30*/  ISETP.GE.AND P0, PT, R4, UR10, PT ;  /* 0x0000000a04007c0c */ /* 0x000fce000bf06270 */
[----:B------:R-:W1:Y:S01]  /*0a40*/  REDUX.OR UR4, R8 ;  /* 0x00000000080473c4 */ /* 0x000e620000004000 */
[----:B------:R-:W-:Y:S01]  /*0a50*/  CS2R R2, SRZ ;  /* 0x0000000000027805 */ /* 0x000fe2000001ff00 */
[----:B------:R-:W-:-:S04]  /*0a60*/  VOTEU.ANY UR8, UPT, PT ;  /* 0x0000000000087886 */ /* 0x000fc800038e0100 */
[----:B------:R-:W-:Y:S01]  /*0a70*/  @!P0 IMAD.MOV.U32 R6, RZ, RZ, R0 ;  /* 0x000000ffff068224 */ /* 0x000fe200078e0000 */
[----:B------:R-:W-:-:S05]  /*0a80*/  @!P0 MOV R7, R5 ;  /* 0x0000000500078202 */ /* 0x000fca0000000f00 */
[----:B------:R2:W5:Y:S01]  /*0a90*/  @!P0 LDG.E.64.CONSTANT R2, desc[UR6][R6.64] ;  /* 0x0000000606028981 */ /* 0x000562000c1e9b00 */
[----:B0-----:R-:W-:-:S13]  /*0aa0*/  LOP3.LUT P0, RZ, R8, UR8, R11, 0x40, !PT ;  /* 0x0000000808ff7c12 */ /* 0x001fda000f80400b */
[----:B-12---:R-:W-:Y:S05]  /*0ab0*/  @!P0 BRA.DIV UR4, `(.L_x_5) ;  /* 0x0000001204cc8947 */ /* 0x006fea000b800000 */
[----:B-----5:R-:W0:Y:S04]  /*0ac0*/  SHFL.BFLY PT, R7, R2, 0x4, 0x181f ;  /* 0x0c981f0002077f89 */ /* 0x020e2800000e0000 */
[----:B------:R-:W1:Y:S01]  /*0ad0*/  SHFL.BFLY PT, R12, R3, 0x4, 0x181f ;  /* 0x0c981f00030c7f89 */ /* 0x000e6200000e0000 */
[----:B0-----:R-:W-:Y:S01]  /*0ae0*/  FADD R7, R7, R2 ;  /* 0x0000000207077221 */ /* 0x001fe20000000000 */
[----:B-1----:R-:W-:-:S04]  /*0af0*/  FADD R11, R12, R3 ;  /* 0x000000030c0b7221 */ /* 0x002fc80000000000 */
[----:B------:R-:W0:Y:S04]  /*0b00*/  SHFL.BFLY PT, R6, R7, 0x2, 0x181f ;  /* 0x0c581f0007067f89 */ /* 0x000e2800000e0000 */
[----:B------:R-:W1:Y:S01]  /*0b10*/  SHFL.BFLY PT, R12, R11, 0x2, 0x181f ;  /* 0x0c581f000b0c7f89 */ /* 0x000e6200000e0000 */
[----:B0-----:R-:W-:Y:S01]  /*0b20*/  FADD R15, R7, R6 ;  /* 0x00000006070f7221 */ /* 0x001fe20000000000 */
[----:B-1----:R-:W-:-:S04]  /*0b30*/  FADD R23, R11, R12 ;  /* 0x0000000c0b177221 */ /* 0x002fc80000000000 */
[----:B------:R0:W1:Y:S04]  /*0b40*/  SHFL.BFLY PT, R6, R15, 0x1, 0x181f ;  /* 0x0c381f000f067f89 */ /* 0x00006800000e0000 */
[----:B------:R0:W2:Y:S02]  /*0b50*/  SHFL.BFLY PT, R12, R23, 0x1, 0x181f ;  /* 0x0c381f00170c7f89 */ /* 0x0000a400000e0000 */
.L_x_68:
[----:B------:R-:W-:Y:S01]  /*0b60*/  VIADD R10, R10, 0x1 ;  /* 0x000000010a0a7836 */ /* 0x000fe20000000000 */
[----:B------:R-:W-:Y:S01]  /*0b70*/  IADD3 R0, P1, PT, R0, 0x40, RZ ;  /* 0x0000004000007810 */ /* 0x000fe20007f3e0ff */
[----:B01----:R-:W-:Y:S01]  /*0b80*/  FADD R15, R15, R6 ;  /* 0x000000060f0f7221 */ /* 0x003fe20000000000 */
[----:B--2---:R-:W-:Y:S01]  /*0b90*/  FADD R12, R23, R12 ;  /* 0x0000000c170c7221 */ /* 0x004fe20000000000 */
[----:B------:R-:W-:Y:S02]  /*0ba0*/  IADD3 R4, PT, PT, R4, 0x8, RZ ;  /* 0x0000000804047810 */ /* 0x000fe40007ffe0ff */
[----:B------:R-:W-:Y:S01]  /*0bb0*/  ISETP.NE.AND P0, PT, R10, RZ, PT ;  /* 0x000000ff0a00720c */ /* 0x000fe20003f05270 */
[----:B------:R-:W-:Y:S01]  /*0bc0*/  FADD R16, R15, R16 ;  /* 0x000000100f107221 */ /* 0x000fe20000000000 */
[----:B------:R-:W-:Y:S01]  /*0bd0*/  FADD R17, R12, R17 ;  /* 0x000000110c117221 */ /* 0x000fe20000000000 */
[----:B------:R-:W-:-:S10]  /*0be0*/  IMAD.X R5, RZ, RZ, R5, P1 ;  /* 0x000000ffff057224 */ /* 0x000fd400008e0605 */
[----:B------:R-:W-:Y:S05]  /*0bf0*/  @P0 BRA `(.L_x_6) ;  /* 0xfffffffc00880947 */ /* 0x000fea000383ffff */
.L_x_4:
[----:B------:R-:W-:Y:S05]  /*0c00*/  BSYNC B0 ;  /* 0x0000000000007941 */ /* 0x000fea0003800000 */
.L_x_0:
[----:B------:R-:W0:Y:S01]  /*0c10*/  S2R R0, SR_TID.Y ;  /* 0x0000000000007919 */ /* 0x000e220000002200 */
[----:B------:R-:W0:Y:S01]  /*0c20*/  LDCU UR4, c[0x0][0x364] ;  /* 0x00006c80ff0477ac */ /* 0x000e220008000800 */
[----:B------:R-:W0:Y:S02]  /*0c30*/  S2R R3, SR_TID.Z ;  /* 0x0000000000037919 */ /* 0x000e240000002300 */
[----:B0-----:R-:W-:-:S04]  /*0c40*/  IMAD R0, R3, UR4, R0 ;  /* 0x0000000403007c24 */ /* 0x001fc8000f8e0200 */
[----:B------:R-:W-:-:S05]  /*0c50*/  IMAD R0, R0, R20, R21 ;  /* 0x0000001400007224 */ /* 0x000fca00078e0215 */
[----:B------:R-:W-:-:S13]  /*0c60*/  LOP3.LUT P0, RZ, R0, 0x7, RZ, 0xc0, !PT ;  /* 0x0000000700ff7812 */ /* 0x000fda000780c0ff */
[----:B------:R-:W-:Y:S05]  /*0c70*/  @P0 EXIT ;  /* 0x000000000000094d */ /* 0x000fea0003800000 */
[----:B------:R-:W0:Y:S02]  /*0c80*/  LDC.64 R2, c[0x0][0x380] ;  /* 0x0000e000ff027b82 */ /* 0x000e240000000a00 */
[----:B0-----:R-:W-:-:S05]  /*0c90*/  IMAD.WIDE.U32 R2, R9, 0x8, R2 ;  /* 0x0000000809027825 */ /* 0x001fca00078e0002 */
[----:B------:R-:W-:Y:S01]  /*0ca0*/  STG.E.64 desc[UR6][R2.64], R16 ;  /* 0x0000001002007986 */ /* 0x000fe2000c101b06 */
[----:B------:R-:W-:Y:S05]  /*0cb0*/  EXIT ;  /* 0x000000000000794d */ /* 0x000fea0003800000 */
.L_x_2:
[----:B------:R-:W-:Y:S01]  /*0cc0*/  HFMA2 R12, -RZ, RZ, 0, 0.0020122528076171875 ;  /* 0x0000181fff0c7431 */ /* 0x000fe200000001ff */
[----:B------:R-:W-:Y:S01]  /*0cd0*/  BSSY B1, `(.L_x_7) ;  /* 0x0000006000017945 */ /* 0x000fe20003800000 */
[----:B-----5:R-:W-:Y:S01]  /*0ce0*/  MOV R19, R14 ;  /* 0x0000000e00137202 */ /* 0x020fe20000000f00 */
[----:B------:R-:W-:-:S07]  /*0cf0*/  IMAD.MOV.U32 R13, RZ, RZ, 0x4 ;  /* 0x00000004ff0d7424 */ /* 0x000fce00078e00ff */
[----:B------:R-:W-:Y:S05]  /*0d00*/  WARPSYNC.COLLECTIVE R8, `(.L_x_8) ;  /* 0x0000000008087348 */ /* 0x000fea0003c00000 */
[----:B------:R0:W1:Y:S02]  /*0d10*/  SHFL.BFLY P0, R12, R19, R13, R12 ;  /* 0x0c00000d130c7389 */ /* 0x000064000000000c */
[----:B01----:R-:W-:Y:S05]  /*0d20*/  ENDCOLLECTIVE ;  /* 0x000000000000791b */ /* 0x003fea0003800000 */
.L_x_8:
[----:B------:R-:W-:Y:S05]  /*0d30*/  BSYNC B1 ;  /* 0x0000000000017941 */ /* 0x000fea0003800000 */
.L_x_7:
[----:B------:R-:W-:Y:S02]  /*0d40*/  IMAD.MOV.U32 R23, RZ, RZ, R12 ;  /* 0x000000ffff177224 */ /* 0x000fe400078e000c */
[----:B------:R-:W-:Y:S01]  /*0d50*/  HFMA2 R12, -RZ, RZ, 0, 0.0020122528076171875 ;  /* 0x0000181fff0c7431 */ /* 0x000fe200000001ff */
[----:B------:R-:W-:Y:S01]  /*0d60*/  BSSY B1, `(.L_x_9) ;  /* 0x0000007000017945 */ /* 0x000fe20003800000 */
[----:B------:R-:W-:Y:S01]  /*0d70*/  MOV R19, R15 ;  /* 0x0000000f00137202 */ /* 0x000fe20000000f00 */
[----:B------:R-:W-:Y:S01]  /*0d80*/  FADD R14, R23, R14 ;  /* 0x0000000e170e7221 */ /* 0x000fe20000000000 */
[----:B------:R-:W-:-:S07]  /*0d90*/  IMAD.MOV.U32 R13, RZ, RZ, 0x4 ;  /* 0x00000004ff0d7424 */ /* 0x000fce00078e00ff */
[----:B------:R-:W-:Y:S05]  /*0da0*/  WARPSYNC.COLLECTIVE R8, `(.L_x_10) ;  /* 0x0000000008087348 */ /* 0x000fea0003c00000 */
[----:B------:R0:W1:Y:S02]  /*0db0*/  SHFL.BFLY P0, R12, R19, R13, R12 ;  /* 0x0c00000d130c7389 */ /* 0x000064000000000c */
[----:B01----:R-:W-:Y:S05]  /*0dc0*/  ENDCOLLECTIVE ;  /* 0x000000000000791b */ /* 0x003fea0003800000 */
.L_x_10:
[----:B------:R-:W-:Y:S05]  /*0dd0*/  BSYNC B1 ;  /* 0x0000000000017941 */ /* 0x000fea0003800000 */
.L_x_9:
[----:B------:R-:W-:Y:S02]  /*0de0*/  IMAD.MOV.U32 R26, RZ, RZ, R12 ;  /* 0x000000ffff1a7224 */ /* 0x000fe400078e000c */
[----:B------:R-:W-:Y:S01]  /*0df0*/  HFMA2 R12, -RZ, RZ, 0, 0.0020122528076171875 ;  /* 0x0000181fff0c7431 */ /* 0x000fe200000001ff */
[----:B------:R-:W-:Y:S01]  /*0e00*/  BSSY B1, `(.L_x_11) ;  /* 0x0000006000017945 */ /* 0x000fe20003800000 */
[----:B------:R-:W-:Y:S01]  /*0e10*/  MOV R19, R14 ;  /* 0x0000000e00137202 */ /* 0x000fe20000000f00 */
[----:B------:R-:W-:-:S07]  /*0e20*/  IMAD.MOV.U32 R13, RZ, RZ, 0x2 ;  /* 0x00000002ff0d7424 */ /* 0x000fce00078e00ff */
[----:B------:R-:W-:Y:S05]  /*0e30*/  WARPSYNC.COLLECTIVE R8, `(.L_x_12) ;  /* 0x0000000008087348 */ /* 0x000fea0003c00000 */
[----:B------:R0:W1:Y:S02]  /*0e40*/  SHFL.BFLY P0, R12, R19, R13, R12 ;  /* 0x0c00000d130c7389 */ /* 0x000064000000000c */
[----:B01----:R-:W-:Y:S05]  /*0e50*/  ENDCOLLECTIVE ;  /* 0x000000000000791b */ /* 0x003fea0003800000 */
.L_x_12:
[----:B------:R-:W-:Y:S05]  /*0e60*/  BSYNC B1 ;  /* 0x0000000000017941 */ /* 0x000fea0003800000 */
.L_x_11:
[----:B------:R-:W-:Y:S01]  /*0e70*/  FADD R26, R26, R15 ;  /* 0x0000000f1a1a7221 */ /* 0x000fe20000000000 */
[----:B------:R-:W-:Y:S02]  /*0e80*/  IMAD.MOV.U32 R23, RZ, RZ, R12 ;  /* 0x000000ffff177224 */ /* 0x000fe400078e000c */
[----:B------:R-:W-:Y:S01]  /*0e90*/  HFMA2 R12, -RZ, RZ, 0, 0.0020122528076171875 ;  /* 0x0000181fff0c7431 */ /* 0x000fe200000001ff */
[----:B------:R-:W-:Y:S01]  /*0ea0*/  BSSY B1, `(.L_x_13) ;  /* 0x0000007000017945 */ /* 0x000fe20003800000 */
[----:B------:R-:W-:Y:S02]  /*0eb0*/  IMAD.MOV.U32 R13, RZ, RZ, 0x2 ;  /* 0x00000002ff0d7424 */ /* 0x000fe400078e00ff */
[----:B------:R-:W-:Y:S01]  /*0ec0*/  FADD R15, R14, R23 ;  /* 0x000000170e0f7221 */ /* 0x000fe20000000000 */
[----:B------:R-:W-:-:S07]  /*0ed0*/  MOV R19, R26 ;  /* 0x0000001a00137202 */ /* 0x000fce0000000f00 */
[----:B------:R-:W-:Y:S05]  /*0ee0*/  WARPSYNC.COLLECTIVE R8, `(.L_x_14) ;  /* 0x0000000008087348 */ /* 0x000fea0003c00000 */
[----:B------:R0:W1:Y:S02]  /*0ef0*/  SHFL.BFLY P0, R12, R19, R13, R12 ;  /* 0x0c00000d130c7389 */ /* 0x000064000000000c */
[----:B01----:R-:W-:Y:S05]  /*0f00*/  ENDCOLLECTIVE ;  /* 0x000000000000791b */ /* 0x003fea0003800000 */
.L_x_14:
[----:B------:R-:W-:Y:S05]  /*0f10*/  BSYNC B1 ;  /* 0x0000000000017941 */ /* 0x000fea0003800000 */
.L_x_13:
        /* <DEDUP_REMOVED lines=8> */
.L_x_16:
[----:B------:R-:W-:Y:S05]  /*0fa0*/  BSYNC B1 ;  /* 0x0000000000017941 */ /* 0x000fea0003800000 */
.L_x_15:
[----:B------:R-:W-:Y:S01]  /*0fb0*/  IMAD.MOV.U32 R13, RZ, RZ, R12 ;  /* 0x000000ffff0d7224 */ /* 0x000fe200078e000c */
[----:B------:R-:W-:Y:S01]  /*0fc0*/  IADD3 R18, PT, PT, R2, -0x8, RZ ;  /* 0xfffffff802127810 */ /* 0x000fe20007ffe0ff */
[----:B------:R-:W-:Y:S01]  /*0fd0*/  FADD R10, R26, R25 ;  /* 0x000000191a0a7221 */ /* 0x000fe20000000000 */
[----:B------:R-:W-:Y:S01]  /*0fe0*/  BSSY B1, `(.L_x_17) ;  /* 0x0000009000017945 */ /* 0x000fe20003800000 */
[----:B------:R-:W-:Y:S01]  /*0ff0*/  FADD R11, R15, R13 ;  /* 0x0000000d0f0b7221 */ /* 0x000fe20000000000 */
[----:B------:R-:W-:Y:S01]  /*1000*/  ISETP.GE.AND P2, PT, R18, R3, PT ;  /* 0x000000031200720c */ /* 0x000fe20003f46270 */
[----:B------:R-:W-:Y:S01]  /*1010*/  IMAD.MOV.U32 R19, RZ, RZ, R10 ;  /* 0x000000ffff137224 */ /* 0x000fe200078e000a */
[----:B------:R-:W-:Y:S01]  /*1020*/  MOV R13, 0x1 ;  /* 0x00000001000d7802 */ /* 0x000fe20000000f00 */
[----:B------:R-:W-:-:S10]  /*1030*/  IMAD.MOV.U32 R12, RZ, RZ, 0x181f ;  /* 0x0000181fff0c7424 */ /* 0x000fd400078e00ff */
[----:B------:R-:W-:Y:S05]  /*1040*/  WARPSYNC.COLLECTIVE R8, `(.L_x_18) ;  /* 0x0000000008087348 */ /* 0x000fea0003c00000 */
[----:B------:R0:W1:Y:S02]  /*1050*/  SHFL.BFLY P0, R12, R19, R13, R12 ;  /* 0x0c00000d130c7389 */ /* 0x000064000000000c */
[----:B01----:R-:W-:Y:S05]  /*1060*/  ENDCOLLECTIVE ;  /* 0x000000000000791b */ /* 0x003fea0003800000 */
.L_x_18:
[----:B------:R-:W-:Y:S05]  /*1070*/  BSYNC B1 ;  /* 0x0000000000017941 */ /* 0x000fea0003800000 */
.L_x_17:
[----:B------:R-:W-:Y:S02]  /*1080*/  MOV R27, R12 ;  /* 0x0000000c001b7202 */ /* 0x000fe40000000f00 */
[----:B------:R-:W0:Y:S01]  /*1090*/  @!P2 LDC.64 R12, c[0x0][0x388] ;  /* 0x0000e200ff0cab82 */ /* 0x000e220000000a00 */
[----:B------:R-:W-:Y:S02]  /*10a0*/  @!P2 IADD3 R18, P0, PT, R7, R18, RZ ;  /* 0x000000120712a210 */ /* 0x000fe40007f1e0ff */
[----:B------:R-:W-:-:S03]  /*10b0*/  FADD R10, R10, R27 ;  /* 0x0000001b0a0a7221 */ /* 0x000fc60000000000 */
[----:B------:R-:W-:Y:S01]  /*10c0*/  @!P2 IMAD.X R19, RZ, RZ, R5, P0 ;  /* 0x000000ffff13a224 */ /* 0x000fe200000e0605 */
[----:B0-----:R-:W-:-:S04]  /*10d0*/  @!P2 LEA R12, P1, R18, R12, 0x3 ;  /* 0x0000000c120ca211 */ /* 0x001fc800078218ff */
[----:B------:R-:W-:-:S06]  /*10e0*/  @!P2 LEA.HI.X R13, R18, R13, R19, 0x3, P1 ;  /* 0x0000000d120da211 */ /* 0x000fcc00008f1c13 */
[----:B------:R-:W2:Y:S01]  /*10f0*/  @!P2 LDG.E.64.CONSTANT R12, desc[UR6][R12.64] ;  /* 0x000000060c0ca981 */ /* 0x000ea2000c1e9b00 */
[----:B------:R-:W-:Y:S01]  /*1100*/  HFMA2 R27, -RZ, RZ, 0, 0 ;  /* 0x00000000ff1b7431 */ /* 0x000fe200000001ff */
[----:B------:R-:W-:Y:S01]  /*1110*/  MOV R14, RZ ;  /* 0x000000ff000e7202 */ /* 0x000fe20000000f00 */
[----:B------:R-:W-:Y:S01]  /*1120*/  BSSY B1, `(.L_x_19) ;  /* 0x0000009000017945 */ /* 0x000fe20003800000 */
[----:B--2---:R-:W-:Y:S02]  /*1130*/  @!P2 IMAD.MOV.U32 R27, RZ, RZ, R12 ;  /* 0x000000ffff1ba224 */ /* 0x004fe400078e000c */
[----:B------:R-:W-:Y:S02]  /*1140*/  HFMA2 R12, -RZ, RZ, 0, 0.0020122528076171875 ;  /* 0x0000181fff0c7431 */ /* 0x000fe400000001ff */
[----:B------:R-:W-:Y:S02]  /*1150*/  @!P2 IMAD.MOV.U32 R14, RZ, RZ, R13 ;  /* 0x000000ffff0ea224 */ /* 0x000fe400078e000d */
[----:B------:R-:W-:Y:S01]  /*1160*/  IMAD.MOV.U32 R13, RZ, RZ, 0x4 ;  /* 0x00000004ff0d7424 */ /* 0x000fe200078e00ff */
[----:B------:R-:W-:-:S07]  /*1170*/  MOV R19, R27 ;  /* 0x0000001b00137202 */ /* 0x000fce0000000f00 */
[----:B------:R-:W-:Y:S05]  /*1180*/  WARPSYNC.COLLECTIVE R8, `(.L_x_20) ;  /* 0x0000000008087348 */ /* 0x000fea0003c00000 */
[----:B------:R0:W1:Y:S02]  /*1190*/  SHFL.BFLY P0, R12, R19, R13, R12 ;  /* 0x0c00000d130c7389 */ /* 0x000064000000000c */
[----:B01----:R-:W-:Y:S05]  /*11a0*/  ENDCOLLECTIVE ;  /* 0x000000000000791b */ /* 0x003fea0003800000 */
.L_x_20:
[----:B------:R-:W-:Y:S05]  /*11b0*/  BSYNC B1 ;  /* 0x0000000000017941 */ /* 0x000fea0003800000 */
.L_x_19:
        /* <DEDUP_REMOVED lines=8> */
.L_x_22:
[----:B------:R-:W-:Y:S05]  /*1240*/  BSYNC B1 ;  /* 0x0000000000017941 */ /* 0x000fea0003800000 */
.L_x_21:
[----:B------:R-:W-:Y:S01]  /*1250*/  FADD R27, R24, R27 ;  /* 0x0000001b181b7221 */ /* 0x000fe20000000000 */
[----:B------:R-:W-:Y:S01]  /*1260*/  BSSY B1, `(.L_x_23) ;  /* 0x0000008000017945 */ /* 0x000fe20003800000 */
[----:B------:R-:W-:Y:S01]  /*1270*/  FADD R14, R12, R14 ;  /* 0x0000000e0c0e7221 */ /* 0x000fe20000000000 */
[----:B------:R-:W-:Y:S01]  /*1280*/  MOV R13, 0x2 ;  /* 0x00000002000d7802 */ /* 0x000fe20000000f00 */
[----:B------:R-:W-:Y:S02]  /*1290*/  IMAD.MOV.U32 R19, RZ, RZ, R27 ;  /* 0x000000ffff137224 */ /* 0x000fe400078e001b */
[----:B------:R-:W-:-:S07]  /*12a0*/  IMAD.MOV.U32 R12, RZ, RZ, 0x181f ;  /* 0x0000181fff0c7424 */ /* 0x000fce00078e00ff */
[----:B------:R-:W-:Y:S05]  /*12b0*/  WARPSYNC.COLLECTIVE R8, `(.L_x_24) ;  /* 0x0000000008087348 */ /* 0x000fea0003c00000 */
[----:B------:R0:W1:Y:S02]  /*12c0*/  SHFL.BFLY P0, R12, R19, R13, R12 ;  /* 0x0c00000d130c7389 */ /* 0x000064000000000c */
[----:B01----:R-:W-:Y:S05]  /*12d0*/  ENDCOLLECTIVE ;  /* 0x000000000000791b */ /* 0x003fea0003800000 */
.L_x_24:
[----:B------:R-:W-:Y:S05]  /*12e0*/  BSYNC B1 ;  /* 0x0000000000017941 */ /* 0x000fea0003800000 */
.L_x_23:
[----:B------:R-:W-:Y:S01]  /*12f0*/  HFMA2 R13, -RZ, RZ, 0, 1.1920928955078125e-07 ;  /* 0x00000002ff0d7431 */ /* 0x000fe200000001ff */
[----:B------:R-:W-:Y:S01]  /*1300*/  BSSY B1, `(.L_x_25) ;  /* 0x0000007000017945 */ /* 0x000fe20003800000 */
[----:B------:R-:W-:Y:S01]  /*1310*/  MOV R23, R12 ;  /* 0x0000000c00177202 */ /* 0x000fe20000000f00 */
[----:B------:R-:W-:Y:S02]  /*1320*/  IMAD.MOV.U32 R19, RZ, RZ, R14 ;  /* 0x000000ffff137224 */ /* 0x000fe400078e000e */
[----:B------:R-:W-:-:S07]  /*1330*/  IMAD.MOV.U32 R12, RZ, RZ, 0x181f ;  /* 0x0000181fff0c7424 */ /* 0x000fce00078e00ff */
[----:B------:R-:W-:Y:S05]  /*1340*/  WARPSYNC.COLLECTIVE R8, `(.L_x_26) ;  /* 0x0000000008087348 */ /* 0x000fea0003c00000 */
[----:B------:R0:W1:Y:S02]  /*1350*/  SHFL.BFLY P0, R12, R19, R13, R12 ;  /* 0x0c00000d130c7389 */ /* 0x000064000000000c */
[----:B01----:R-:W-:Y:S05]  /*1360*/  ENDCOLLECTIVE ;  /* 0x000000000000791b */ /* 0x003fea0003800000 */
.L_x_26:
[----:B------:R-:W-:Y:S05]  /*1370*/  BSYNC B1 ;  /* 0x0000000000017941 */ /* 0x000fea0003800000 */
.L_x_25:
[----:B------:R-:W-:Y:S01]  /*1380*/  MOV R19, R12 ;  /* 0x0000000c00137202 */ /* 0x000fe20000000f00 */
[----:B------:R-:W-:Y:S01]  /*1390*/  FADD R15, R27, R23 ;  /* 0x000000171b0f7221 */ /* 0x000fe20000000000 */
[----:B------:R-:W-:Y:S01]  /*13a0*/  HFMA2 R13, -RZ, RZ, 0, 5.9604644775390625e-08 ;  /* 0x00000001ff0d7431 */ /* 0x000fe200000001ff */
[----:B------:R-:W-:Y:S01]  /*13b0*/  BSSY B1, `(.L_x_27) ;  /* 0x0000008000017945 */ /* 0x000fe20003800000 */
[----:B------:R-:W-:Y:S01]  /*13c0*/  ISETP.GE.AND P2, PT, R2, R3, PT ;  /* 0x000000030200720c */ /* 0x000fe20003f46270 */
[----:B------:R-:W-:Y:S01]  /*13d0*/  FADD R14, R14, R19 ;  /* 0x000000130e0e7221 */ /* 0x000fe20000000000 */
[----:B------:R-:W-:Y:S02]  /*13e0*/  IMAD.MOV.U32 R19, RZ, RZ, R15 ;  /* 0x000000ffff137224 */ /* 0x000fe400078e000f */
[----:B------:R-:W-:-:S09]  /*13f0*/  IMAD.MOV.U32 R12, RZ, RZ, 0x181f ;  /* 0x0000181fff0c7424 */ /* 0x000fd200078e00ff */
[----:B------:R-:W-:Y:S05]  /*1400*/  WARPSYNC.COLLECTIVE R8, `(.L_x_28) ;  /* 0x0000000008087348 */ /* 0x000fea0003c00000 */
[----:B------:R0:W1:Y:S02]  /*1410*/  SHFL.BFLY P0, R12, R19, R13, R12 ;  /* 0x0c00000d130c7389 */ /* 0x000064000000000c */
[----:B01----:R-:W-:Y:S05]  /*1420*/  ENDCOLLECTIVE ;  /* 0x000000000000791b */ /* 0x003fea0003800000 */
.L_x_28:
[----:B------:R-:W-:Y:S05]  /*1430*/  BSYNC B1 ;  /* 0x0000000000017941 */ /* 0x000fea0003800000 */
.L_x_27:
[----:B------:R-:W-:Y:S01]  /*1440*/  MOV R18, R12 ;  /* 0x0000000c00127202 */ /* 0x000fe20000000f00 */
[----:B------:R-:W-:Y:S01]  /*1450*/  HFMA2 R12, -RZ, RZ, 0, 0.0020122528076171875 ;  /* 0x0000181fff0c7431 */ /* 0x000fe200000001ff */
[----:B------:R-:W-:Y:S01]  /*1460*/  BSSY B1, `(.L_x_29) ;  /* 0x0000008000017945 */ /* 0x000fe20003800000 */
[----:B------:R-:W-:Y:S01]  /*1470*/  FADD R16, R11, R16 ;  /* 0x000000100b107221 */ /* 0x000fe20000000000 */
[----:B------:R-:W-:Y:S01]  /*1480*/  FADD R17, R10, R17 ;  /* 0x000000110a117221 */ /* 0x000fe20000000000 */
[----:B------:R-:W-:Y:S01]  /*1490*/  MOV R19, R14 ;  /* 0x0000000e00137202 */ /* 0x000fe20000000f00 */
[----:B------:R-:W-:-:S07]  /*14a0*/  IMAD.MOV.U32 R13, RZ, RZ, 0x1 ;  /* 0x00000001ff0d7424 */ /* 0x000fce00078e00ff */
[----:B------:R-:W-:Y:S05]  /*14b0*/  WARPSYNC.COLLECTIVE R8, `(.L_x_30) ;  /* 0x0000000008087348 */ /* 0x000fea0003c00000 */
[----:B------:R0:W1:Y:S02]  /*14c0*/  SHFL.BFLY P0, R12, R19, R13, R12 ;  /* 0x0c00000d130c7389 */ /* 0x000064000000000c */
[----:B01----:R-:W-:Y:S05]  /*14d0*/  ENDCOLLECTIVE ;  /* 0x000000000000791b */ /* 0x003fea0003800000 */
.L_x_30:
[----:B------:R-:W-:Y:S05]  /*14e0*/  BSYNC B1 ;  /* 0x0000000000017941 */ /* 0x000fea0003800000 */
.L_x_29:
[----:B------:R-:W0:Y:S01]  /*14f0*/  @!P2 LDC.64 R10, c[0x0][0x388] ;  /* 0x0000e200ff0aab82 */ /* 0x000e220000000a00 */
[----:B------:R-:W-:Y:S01]  /*1500*/  MOV R19, R12 ;  /* 0x0000000c00137202 */ /* 0x000fe20000000f00 */
[----:B------:R-:W-:Y:S01]  /*1510*/  FADD R15, R15, R18 ;  /* 0x000000120f0f7221 */ /* 0x000fe20000000000 */
[----:B------:R-:W-:-:S03]  /*1520*/  @!P2 IADD3 R18, P1, PT, R7, R2, RZ ;  /* 0x000000020712a210 */ /* 0x000fc60007f3e0ff */
[----:B------:R-:W-:Y:S02]  /*1530*/  FADD R14, R14, R19 ;  /* 0x000000130e0e7221 */ /* 0x000fe40000000000 */
[----:B------:R-:W-:Y:S01]  /*1540*/  @!P2 IMAD.X R19, RZ, RZ, R5, P1 ;  /* 0x000000ffff13a224 */ /* 0x000fe200008e0605 */
[----:B0-----:R-:W-:-:S04]  /*1550*/  @!P2 LEA R10, P0, R18, R10, 0x3 ;  /* 0x0000000a120aa211 */ /* 0x001fc800078018ff */
[----:B------:R-:W-:-:S06]  /*1560*/  @!P2 LEA.HI.X R11, R18, R11, R19, 0x3, P0 ;  /* 0x0000000b120ba211 */ /* 0x000fcc00000f1c13 */
[----:B------:R-:W2:Y:S01]  /*1570*/  @!P2 LDG.E.64.CONSTANT R10, desc[UR6][R10.64] ;  /* 0x000000060a0aa981 */ /* 0x000ea2000c1e9b00 */
[----:B------:R-:W-:Y:S01]  /*1580*/  HFMA2 R23, -RZ, RZ, 0, 0 ;  /* 0x00000000ff177431 */ /* 0x000fe200000001ff */
[----:B------:R-:W-:Y:S01]  /*1590*/  BSSY B1, `(.L_x_31) ;  /* 0x0000008000017945 */ /* 0x000fe20003800000 */
[----:B------:R-:W-:Y:S01]  /*15a0*/  HFMA2 R13, -RZ, RZ, 0, 2.384185791015625e-07 ;  /* 0x00000004ff0d7431 */ /* 0x000fe200000001ff */
[----:B------:R-:W-:Y:S02]  /*15b0*/  MOV R12, 0x181f ;  /* 0x0000181f000c7802 */ /* 0x000fe40000000f00 */
[----:B--2---:R-:W-:-:S05]  /*15c0*/  @!P2 MOV R23, R10 ;  /* 0x0000000a0017a202 */ /* 0x004fca0000000f00 */
[----:B------:R-:W-:-:S07]  /*15d0*/  IMAD.MOV.U32 R19, RZ, RZ, R23 ;  /* 0x000000ffff137224 */ /* 0x000fce00078e0017 */
[----:B------:R-:W-:Y:S05]  /*15e0*/  WARPSYNC.COLLECTIVE R8, `(.L_x_32) ;  /* 0x0000000008087348 */ /* 0x000fea0003c00000 */
[----:B------:R0:W1:Y:S02]  /*15f0*/  SHFL.BFLY P0, R12, R19, R13, R12 ;  /* 0x0c00000d130c7389 */ /* 0x000064000000000c */
[----:B01----:R-:W-:Y:S05]  /*1600*/  ENDCOLLECTIVE ;  /* 0x000000000000791b */ /* 0x003fea0003800000 */
.L_x_32:
[----:B------:R-:W-:Y:S05]  /*1610*/  BSYNC B1 ;  /* 0x0000000000017941 */ /* 0x000fea0003800000 */
.L_x_31:
[----:B------:R-:W-:Y:S01]  /*1620*/  HFMA2 R22, -RZ, RZ, 0, 0 ;  /* 0x00000000ff167431 */ /* 0x000fe200000001ff */
[----:B------:R-:W-:Y:S01]  /*1630*/  BSSY B1, `(.L_x_33) ;  /* 0x0000009000017945 */ /* 0x000fe20003800000 */
[----:B------:R-:W-:Y:S02]  /*1640*/  HFMA2 R13, -RZ, RZ, 0, 2.384185791015625e-07 ;  /* 0x00000004ff0d7431 */ /* 0x000fe400000001ff */
[----:B------:R-:W-:Y:S01]  /*1650*/  IMAD.MOV.U32 R25, RZ, RZ, R12 ;  /* 0x000000ffff197224 */ /* 0x000fe200078e000c */
[----:B------:R-:W-:Y:S02]  /*1660*/  MOV R12, 0x181f ;  /* 0x0000181f000c7802 */ /* 0x000fe40000000f00 */
[----:B------:R-:W-:-:S05]  /*1670*/  @!P2 MOV R22, R11 ;  /* 0x0000000b0016a202 */ /* 0x000fca0000000f00 */
[----:B------:R-:W-:-:S07]  /*1680*/  IMAD.MOV.U32 R19, RZ, RZ, R22 ;  /* 0x000000ffff137224 */ /* 0x000fce00078e0016 */
[----:B------:R-:W-:Y:S05]  /*1690*/  WARPSYNC.COLLECTIVE R8, `(.L_x_34) ;  /* 0x0000000008087348 */ /* 0x000fea0003c00000 */
[----:B------:R0:W1:Y:S02]  /*16a0*/  SHFL.BFLY P0, R12, R19, R13, R12 ;  /* 0x0c00000d130c7389 */ /* 0x000064000000000c */
[----:B01----:R-:W-:Y:S05]  /*16b0*/  ENDCOLLECTIVE ;  /* 0x000000000000791b */ /* 0x003fea0003800000 */
.L_x_34:
[----:B------:R-:W-:Y:S05]  /*16c0*/  BSYNC B1 ;  /* 0x0000000000017941 */ /* 0x000fea0003800000 */
.L_x_33:
[----:B------:R-:W-:Y:S01]  /*16d0*/  FADD R11, R25, R23 ;  /* 0x00000017190b7221 */ /* 0x000fe20000000000 */
[----:B------:R-:W-:Y:S01]  /*16e0*/  HFMA2 R13, -RZ, RZ, 0, 1.1920928955078125e-07 ;  /* 0x00000002ff0d7431 */ /* 0x000fe200000001ff */
[----:B------:R-:W-:Y:S01]  /*16f0*/  BSSY B1, `(.L_x_35) ;  /* 0x0000007000017945 */ /* 0x000fe20003800000 */
[----:B------:R-:W-:Y:S02]  /*1700*/  IMAD.MOV.U32 R26, RZ, RZ, R12 ;  /* 0x000000ffff1a7224 */ /* 0x000fe400078e000c */
[----:B------:R-:W-:Y:S01]  /*1710*/  MOV R19, R11 ;  /* 0x0000000b00137202 */ /* 0x000fe20000000f00 */
[----:B------:R-:W-:-:S07]  /*1720*/  IMAD.MOV.U32 R12, RZ, RZ, 0x181f ;  /* 0x0000181fff0c7424 */ /* 0x000fce00078e00ff */
[----:B------:R-:W-:Y:S05]  /*1730*/  WARPSYNC.COLLECTIVE R8, `(.L_x_36) ;  /* 0x0000000008087348 */ /* 0x000fea0003c00000 */
[----:B------:R0:W1:Y:S02]  /*1740*/  SHFL.BFLY P0, R12, R19, R13, R12 ;  /* 0x0c00000d130c7389 */ /* 0x000064000000000c */
[----:B01----:R-:W-:Y:S05]  /*1750*/  ENDCOLLECTIVE ;  /* 0x000000000000791b */ /* 0x003fea0003800000 */
.L_x_36:
[----:B------:R-:W-:Y:S05]  /*1760*/  BSYNC B1 ;  /* 0x0000000000017941 */ /* 0x000fea0003800000 */
.L_x_35:
[----:B------:R-:W-:Y:S01]  /*1770*/  FADD R18, R26, R22 ;  /* 0x000000161a127221 */ /* 0x000fe20000000000 */
[----:B------:R-:W-:Y:S01]  /*1780*/  MOV R23, R12 ;  /* 0x0000000c00177202 */ /* 0x000fe20000000f00 */
[----:B------:R-:W-:Y:S01]  /*1790*/  HFMA2 R12, -RZ, RZ, 0, 0.0020122528076171875 ;  /* 0x0000181fff0c7431 */ /* 0x000fe200000001ff */
[----:B------:R-:W-:Y:S01]  /*17a0*/  BSSY B1, `(.L_x_37) ;  /* 0x0000006000017945 */ /* 0x000fe20003800000 */
[----:B------:R-:W-:Y:S01]  /*17b0*/  IMAD.MOV.U32 R13, RZ, RZ, 0x2 ;  /* 0x00000002ff0d7424 */ /* 0x000fe200078e00ff */
[----:B------:R-:W-:-:S07]  /*17c0*/  MOV R19, R18 ;  /* 0x0000001200137202 */ /* 0x000fce0000000f00 */
[----:B------:R-:W-:Y:S05]  /*17d0*/  WARPSYNC.COLLECTIVE R8, `(.L_x_38) ;  /* 0x0000000008087348 */ /* 0x000fea0003c00000 */
[----:B------:R0:W1:Y:S02]  /*17e0*/  SHFL.BFLY P0, R12, R19, R13, R12 ;  /* 0x0c00000d130c7389 */ /* 0x000064000000000c */
[----:B01----:R-:W-:Y:S05]  /*17f0*/  ENDCOLLECTIVE ;  /* 0x000000000000791b */ /* 0x003fea0003800000 */
.L_x_38:
[----:B------:R-:W-:Y:S05]  /*1800*/  BSYNC B1 ;  /* 0x0000000000017941 */ /* 0x000fea0003800000 */
.L_x_37:
[----:B------:R-:W-:Y:S01]  /*1810*/  FADD R23, R11, R23 ;  /* 0x000000170b177221 */ /* 0x000fe20000000000 */
[----:B------:R-:W-:Y:S01]  /*1820*/  HFMA2 R13, -RZ, RZ, 0, 5.9604644775390625e-08 ;  /* 0x00000001ff0d7431 */ /* 0x000fe200000001ff */
[----:B------:R-:W-:Y:S01]  /*1830*/  BSSY B1, `(.L_x_39) ;  /* 0x0000007000017945 */ /* 0x000fe20003800000 */
[----:B------:R-:W-:Y:S01]  /*1840*/  MOV R22, R12 ;  /* 0x0000000c00167202 */ /* 0x000fe20000000f00 */
[----:B------:R-:W-:Y:S01]  /*1850*/  IMAD.MOV.U32 R19, RZ, RZ, R23 ;  /* 0x000000ffff137224 */ /* 0x000fe200078e0017 */
[----:B------:R-:W-:-:S07]  /*1860*/  MOV R12, 0x181f ;  /* 0x0000181f000c7802 */ /* 0x000fce0000000f00 */
[----:B------:R-:W-:Y:S05]  /*1870*/  WARPSYNC.COLLECTIVE R8, `(.L_x_40) ;  /* 0x0000000008087348 */ /* 0x000fea0003c00000 */
[----:B------:R0:W1:Y:S02]  /*1880*/  SHFL.BFLY P0, R12, R19, R13, R12 ;  /* 0x0c00000d130c7389 */ /* 0x000064000000000c */
[----:B01----:R-:W-:Y:S05]  /*1890*/  ENDCOLLECTIVE ;  /* 0x000000000000791b */ /* 0x003fea0003800000 */
.L_x_40:
[----:B------:R-:W-:Y:S05]  /*18a0*/  BSYNC B1 ;  /* 0x0000000000017941 */ /* 0x000fea0003800000 */
.L_x_39:
[----:B------:R-:W-:Y:S01]  /*18b0*/  FADD R11, R18, R22 ;  /* 0x00000016120b7221 */ /* 0x000fe20000000000 */
[----:B------:R-:W-:Y:S01]  /*18c0*/  IMAD.MOV.U32 R10, RZ, RZ, R12 ;  /* 0x000000ffff0a7224 */ /* 0x000fe200078e000c */
[----:B------:R-:W-:Y:S01]  /*18d0*/  IADD3 R22, PT, PT, R2, 0x8, RZ ;  /* 0x0000000802167810 */ /* 0x000fe20007ffe0ff */
[----:B------:R-:W-:Y:S01]  /*18e0*/  HFMA2 R12, -RZ, RZ, 0, 0.0020122528076171875 ;  /* 0x0000181fff0c7431 */ /* 0x000fe200000001ff */
[----:B------:R-:W-:Y:S01]  /*18f0*/  BSSY B1, `(.L_x_41) ;  /* 0x000000a000017945 */ /* 0x000fe20003800000 */
[----:B------:R-:W-:Y:S01]  /*1900*/  FADD R16, R16, R15 ;  /* 0x0000000f10107221 */ /* 0x000fe20000000000 */
[----:B------:R-:W-:Y:S01]  /*1910*/  ISETP.GE.AND P2, PT, R22, R3, PT ;  /* 0x000000031600720c */ /* 0x000fe20003f46270 */
[----:B------:R-:W-:Y:S01]  /*1920*/  FADD R17, R17, R14 ;  /* 0x0000000e11117221 */ /* 0x000fe20000000000 */
[----:B------:R-:W-:Y:S01]  /*1930*/  FADD R10, R23, R10 ;  /* 0x0000000a170a7221 */ /* 0x000fe20000000000 */
[----:B------:R-:W-:Y:S01]  /*1940*/  MOV R19, R11 ;  /* 0x0000000b00137202 */ /* 0x000fe20000000f00 */
[----:B------:R-:W-:-:S09]  /*1950*/  IMAD.MOV.U32 R13, RZ, RZ, 0x1 ;  /* 0x00000001ff0d7424 */ /* 0x000fd200078e00ff */
[----:B------:R-:W-:Y:S05]  /*1960*/  WARPSYNC.COLLECTIVE R8, `(.L_x_42) ;  /* 0x0000000008087348 */ /* 0x000fea0003c00000 */
[----:B------:R0:W1:Y:S02]  /*1970*/  SHFL.BFLY P0, R12, R19, R13, R12 ;  /* 0x0c00000d130c7389 */ /* 0x000064000000000c */
[----:B01----:R-:W-:Y:S05]  /*1980*/  ENDCOLLECTIVE ;  /* 0x000000000000791b */ /* 0x003fea0003800000 */
.L_x_42:
[----:B------:R-:W-:Y:S05]  /*1990*/  BSYNC B1 ;  /* 0x0000000000017941 */ /* 0x000fea0003800000 */
.L_x_41:
[----:B------:R-:W0:Y:S01]  /*19a0*/  @!P2 LDC.64 R18, c[0x0][0x388] ;  /* 0x0000e200ff12ab82 */ /* 0x000e220000000a00 */
[----:B------:R-:W-:Y:S02]  /*19b0*/  @!P2 IADD3 R22, P1, PT, R7, R22, RZ ;  /* 0x000000160716a210 */ /* 0x000fe40007f3e0ff */
[----:B------:R-:W-:-:S03]  /*19c0*/  MOV R13, R12 ;  /* 0x0000000c000d7202 */ /* 0x000fc60000000f00 */
[----:B------:R-:W-:Y:S01]  /*19d0*/  @!P2 IMAD.X R23, RZ, RZ, R5, P1 ;  /* 0x000000ffff17a224 */ /* 0x000fe200008e0605 */
[----:B------:R-:W-:Y:S01]  /*19e0*/  CS2R R24, SRZ ;  /* 0x0000000000187805 */ /* 0x000fe2000001ff00 */
[----:B------:R-:W-:Y:S01]  /*19f0*/  FADD R11, R11, R13 ;  /* 0x0000000d0b0b7221 */ /* 0x000fe20000000000 */
[----:B0-----:R-:W-:-:S04]  /*1a00*/  @!P2 LEA R18, P0, R22, R18, 0x3 ;  /* 0x000000121612a211 */ /* 0x001fc800078018ff */
[----:B------:R-:W-:-:S06]  /*1a10*/  @!P2 LEA.HI.X R19, R22, R19, R23, 0x3, P0 ;  /* 0x000000131613a211 */ /* 0x000fcc00000f1c17 */
[----:B------:R-:W2:Y:S01]  /*1a20*/  @!P2 LDG.E.64.CONSTANT R18, desc[UR6][R18.64] ;  /* 0x000000061212a981 */ /* 0x000ea2000c1e9b00 */
[----:B------:R-:W-:Y:S01]  /*1a30*/  HFMA2 R13, -RZ, RZ, 0, 2.384185791015625e-07 ;  /* 0x00000004ff0d7431 */ /* 0x000fe200000001ff */
[----:B------:R-:W-:Y:S01]  /*1a40*/  BSSY B1, `(.L_x_43) ;  /* 0x0000008000017945 */ /* 0x000fe20003800000 */
[----:B------:R-:W-:Y:S02]  /*1a50*/  MOV R12, 0x181f ;  /* 0x0000181f000c7802 */ /* 0x000fe40000000f00 */
[----:B--2---:R-:W-:Y:S02]  /*1a60*/  @!P2 MOV R24, R18 ;  /* 0x000000120018a202 */ /* 0x004fe40000000f00 */
[----:B------:R-:W-:-:S03]  /*1a70*/  @!P2 MOV R25, R19 ;  /* 0x000000130019a202 */ /* 0x000fc60000000f00 */
[----:B------:R-:W-:-:S07]  /*1a80*/  IMAD.MOV.U32 R19, RZ, RZ, R24 ;  /* 0x000000ffff137224 */ /* 0x000fce00078e0018 */
[----:B------:R-:W-:Y:S05]  /*1a90*/  WARPSYNC.COLLECTIVE R8, `(.L_x_44) ;  /* 0x0000000008087348 */ /* 0x000fea0003c00000 */
[----:B------:R0:W1:Y:S02]  /*1aa0*/  SHFL.BFLY P0, R12, R19, R13, R12 ;  /* 0x0c00000d130c7389 */ /* 0x000064000000000c */
[----:B01----:R-:W-:Y:S05]  /*1ab0*/  ENDCOLLECTIVE ;  /* 0x000000000000791b */ /* 0x003fea0003800000 */
.L_x_44:
[----:B------:R-:W-:Y:S05]  /*1ac0*/  BSYNC B1 ;  /* 0x0000000000017941 */ /* 0x000fea0003800000 */
.L_x_43:
[----:B------:R-:W-:Y:S01]  /*1ad0*/  HFMA2 R13, -RZ, RZ, 0, 2.384185791015625e-07 ;  /* 0x00000004ff0d7431 */ /* 0x000fe200000001ff */
[----:B------:R-:W-:Y:S01]  /*1ae0*/  BSSY B1, `(.L_x_45) ;  /* 0x0000007000017945 */ /* 0x000fe20003800000 */
[----:B------:R-:W-:Y:S01]  /*1af0*/  IMAD.MOV.U32 R26, RZ, RZ, R12 ;  /* 0x000000ffff1a7224 */ /* 0x000fe200078e000c */
[----:B------:R-:W-:Y:S01]  /*1b00*/  MOV R19, R25 ;  /* 0x0000001900137202 */ /* 0x000fe20000000f00 */
[----:B------:R-:W-:-:S07]  /*1b10*/  IMAD.MOV.U32 R12, RZ, RZ, 0x181f ;  /* 0x0000181fff0c7424 */ /* 0x000fce00078e00ff */
[----:B------:R-:W-:Y:S05]  /*1b20*/  WARPSYNC.COLLECTIVE R8, `(.L_x_46) ;  /* 0x0000000008087348 */ /* 0x000fea0003c00000 */
[----:B------:R0:W1:Y:S02]  /*1b30*/  SHFL.BFLY P0, R12, R19, R13, R12 ;  /* 0x0c00000d130c7389 */ /* 0x000064000000000c */
[----:B01----:R-:W-:Y:S05]  /*1b40*/  ENDCOLLECTIVE ;  /* 0x000000000000791b */ /* 0x003fea0003800000 */
.L_x_46:
[----:B------:R-:W-:Y:S05]  /*1b50*/  BSYNC B1 ;  /* 0x0000000000017941 */ /* 0x000fea0003800000 */
.L_x_45:
[----:B------:R-:W-:Y:S01]  /*1b60*/  FADD R24, R26, R24 ;  /* 0x000000181a187221 */ /* 0x000fe20000000000 */
[----:B------:R-:W-:Y:S01]  /*1b70*/  HFMA2 R13, -RZ, RZ, 0, 1.1920928955078125e-07 ;  /* 0x00000002ff0d7431 */ /* 0x000fe200000001ff */
[----:B------:R-:W-:Y:S01]  /*1b80*/  BSSY B1, `(.L_x_47) ;  /* 0x0000007000017945 */ /* 0x000fe20003800000 */
[----:B------:R-:W-:Y:S01]  /*1b90*/  FADD R25, R12, R25 ;  /* 0x000000190c197221 */ /* 0x000fe20000000000 */
[----:B------:R-:W-:Y:S01]  /*1ba0*/  IMAD.MOV.U32 R12, RZ, RZ, 0x181f ;  /* 0x0000181fff0c7424 */ /* 0x000fe200078e00ff */
[----:B------:R-:W-:-:S07]  /*1bb0*/  MOV R19, R24 ;  /* 0x0000001800137202 */ /* 0x000fce0000000f00 */
[----:B------:R-:W-:Y:S05]  /*1bc0*/  WARPSYNC.COLLECTIVE R8, `(.L_x_48) ;  /* 0x0000000008087348 */ /* 0x000fea0003c00000 */
[----:B------:R0:W1:Y:S02]  /*1bd0*/  SHFL.BFLY P0, R12, R19, R13, R12 ;  /* 0x0c00000d130c7389 */ /* 0x000064000000000c */
[----:B01----:R-:W-:Y:S05]  /*1be0*/  ENDCOLLECTIVE ;  /* 0x000000000000791b */ /* 0x003fea0003800000 */
.L_x_48:
[----:B------:R-:W-:Y:S05]  /*1bf0*/  BSYNC B1 ;  /* 0x0000000000017941 */ /* 0x000fea0003800000 */
.L_x_47:
[----:B------:R-:W-:Y:S01]  /*1c00*/  MOV R26, R12 ;  /* 0x0000000c001a7202 */ /* 0x000fe20000000f00 */
[----:B------:R-:W-:Y:S01]  /*1c10*/  HFMA2 R12, -RZ, RZ, 0, 0.0020122528076171875 ;  /* 0x0000181fff0c7431 */ /* 0x000fe200000001ff */
[----:B------:R-:W-:Y:S01]  /*1c20*/  BSSY B1, `(.L_x_49) ;  /* 0x0000006000017945 */ /* 0x000fe20003800000 */
[----:B------:R-:W-:Y:S01]  /*1c30*/  MOV R19, R25 ;  /* 0x0000001900137202 */ /* 0x000fe20000000f00 */
[----:B------:R-:W-:-:S07]  /*1c40*/  IMAD.MOV.U32 R13, RZ, RZ, 0x2 ;  /* 0x00000002ff0d7424 */ /* 0x000fce00078e00ff */
[----:B------:R-:W-:Y:S05]  /*1c50*/  WARPSYNC.COLLECTIVE R8, `(.L_x_50) ;  /* 0x0000000008087348 */ /* 0x000fea0003c00000 */
[----:B------:R0:W1:Y:S02]  /*1c60*/  SHFL.BFLY P0, R12, R19, R13, R12 ;  /* 0x0c00000d130c7389 */ /* 0x000064000000000c */
[----:B01----:R-:W-:Y:S05]  /*1c70*/  ENDCOLLECTIVE ;  /* 0x000000000000791b */ /* 0x003fea0003800000 */
.L_x_50:
[----:B------:R-:W-:Y:S05]  /*1c80*/  BSYNC B1 ;  /* 0x0000000000017941 */ /* 0x000fea0003800000 */
.L_x_49:
[----:B------:R-:W-:Y:S01]  /*1c90*/  FADD R24, R24, R26 ;  /* 0x0000001a18187221 */ /* 0x000fe20000000000 */
[----:B------:R-:W-:Y:S01]  /*1ca0*/  FADD R25, R25, R12 ;  /* 0x0000000c19197221 */ /* 0x000fe20000000000 */
[----:B------:R-:W-:Y:S01]  /*1cb0*/  HFMA2 R12, -RZ, RZ, 0, 0.0020122528076171875 ;  /* 0x0000181fff0c7431 */ /* 0x000fe200000001ff */
[----:B------:R-:W-:Y:S01]  /*1cc0*/  BSSY B1, `(.L_x_51) ;  /* 0x0000006000017945 */ /* 0x000fe20003800000 */
[----:B------:R-:W-:Y:S01]  /*1cd0*/  IMAD.MOV.U32 R13, RZ, RZ, 0x1 ;  /* 0x00000001ff0d7424 */ /* 0x000fe200078e00ff */
[----:B------:R-:W-:-:S07]  /*1ce0*/  MOV R19, R24 ;  /* 0x0000001800137202 */ /* 0x000fce0000000f00 */
[----:B------:R-:W-:Y:S05]  /*1cf0*/  WARPSYNC.COLLECTIVE R8, `(.L_x_52) ;  /* 0x0000000008087348 */ /* 0x000fea0003c00000 */
[----:B------:R0:W1:Y:S02]  /*1d00*/  SHFL.BFLY P0, R12, R19, R13, R12 ;  /* 0x0c00000d130c7389 */ /* 0x000064000000000c */
[----:B01----:R-:W-:Y:S05]  /*1d10*/  ENDCOLLECTIVE ;  /* 0x000000000000791b */ /* 0x003fea0003800000 */
.L_x_52:
[----:B------:R-:W-:Y:S05]  /*1d20*/  BSYNC B1 ;  /* 0x0000000000017941 */ /* 0x000fea0003800000 */
.L_x_51:
        /* <DEDUP_REMOVED lines=8> */
.L_x_54:
[----:B------:R-:W-:Y:S05]  /*1db0*/  BSYNC B1 ;  /* 0x0000000000017941 */ /* 0x000fea0003800000 */
.L_x_53:
[----:B------:R-:W-:Y:S01]  /*1dc0*/  FADD R23, R16, R10 ;  /* 0x0000000a10177221 */ /* 0x000fe20000000000 */
[----:B------:R-:W-:Y:S01]  /*1dd0*/  FADD R17, R17, R11 ;  /* 0x0000000b11117221 */ /* 0x000fe20000000000 */
[----:B------:R-:W-:Y:S06]  /*1de0*/  BRA `(.L_x_55) ;  /* 0xffffffe800bc7947 */ /* 0x000fec000383ffff */
.L_x_5:
[----:B------:R-:W-:Y:S01]  /*1df0*/  HFMA2 R13, -RZ, RZ, 0, 2.384185791015625e-07 ;  /* 0x00000004ff0d7431 */ /* 0x000fe200000001ff */
[----:B------:R-:W-:Y:S01]  /*1e00*/  BSSY B1, `(.L_x_56) ;  /* 0x0000006000017945 */ /* 0x000fe20003800000 */
[----:B-----5:R-:W-:Y:S01]  /*1e10*/  IMAD.MOV.U32 R19, RZ, RZ, R2 ;  /* 0x000000ffff137224 */ /* 0x020fe200078e0002 */
[----:B------:R-:W-:-:S07]  /*1e20*/  MOV R12, 0x181f ;  /* 0x0000181f000c7802 */ /* 0x000fce0000000f00 */
[----:B------:R-:W-:Y:S05]  /*1e30*/  WARPSYNC.COLLECTIVE R8, `(.L_x_57) ;  /* 0x0000000008087348 */ /* 0x000fea0003c00000 */
[----:B------:R0:W1:Y:S02]  /*1e40*/  SHFL.BFLY P0, R12, R19, R13, R12 ;  /* 0x0c00000d130c7389 */ /* 0x000064000000000c */
[----:B01----:R-:W-:Y:S05]  /*1e50*/  ENDCOLLECTIVE ;  /* 0x000000000000791b */ /* 0x003fea0003800000 */
.L_x_57:
[----:B------:R-:W-:Y:S05]  /*1e60*/  BSYNC B1 ;  /* 0x0000000000017941 */ /* 0x000fea0003800000 */
.L_x_56:
        /* <DEDUP_REMOVED lines=8> */
.L_x_59:
[----:B------:R-:W-:Y:S05]  /*1ef0*/  BSYNC B1 ;  /* 0x0000000000017941 */ /* 0x000fea0003800000 */
.L_x_58:
        /* <DEDUP_REMOVED lines=9> */
.L_x_61:
[----:B------:R-:W-:Y:S05]  /*1f90*/  BSYNC B1 ;  /* 0x0000000000017941 */ /* 0x000fea0003800000 */
.L_x_60:
        /* <DEDUP_REMOVED lines=8> */
.L_x_63:
[----:B------:R-:W-:Y:S05]  /*2020*/  BSYNC B1 ;  /* 0x0000000000017941 */ /* 0x000fea0003800000 */
.L_x_62:
        /* <DEDUP_REMOVED lines=9> */
.L_x_65:
[----:B------:R-:W-:Y:S05]  /*20c0*/  BSYNC B1 ;  /* 0x0000000000017941 */ /* 0x000fea0003800000 */
.L_x_64:
        /* <DEDUP_REMOVED lines=8> */
.L_x_67:
[----:B------:R-:W-:Y:S05]  /*2150*/  BSYNC B1 ;  /* 0x0000000000017941 */ /* 0x000fea0003800000 */
.L_x_66:
[----:B------:R-:W-:Y:S05]  /*2160*/  BRA `(.L_x_68) ;  /* 0xffffffe8007c7947 */ /* 0x000fea000383ffff */
.L_x_69:
[----:B------:R-:W-:-:S00]  /*2170*/  BRA `(.L_x_69) ;  /* 0xfffffffc00fc7947 */ /* 0x000fc0000383ffff */
[----:B------:R-:W-:-:S00]  /*2180*/  NOP ;  /* 0x0000000000007918 */ /* 0x000fc00000000000 */
[----:B------:R-:W-:-:S00]  /*2190*/  NOP ;  /* 0x0000000000007918 */ /* 0x000fc00000000000 */
[----:B------:R-:W-:-:S00]  /*21a0*/  NOP ;  /* 0x0000000000007918 */ /* 0x000fc00000000000 */
[----:B------:R-:W-:-:S00]  /*21b0*/  NOP ;  /* 0x0000000000007918 */ /* 0x000fc00000000000 */
[----:B------:R-:W-:-:S00]  /*21c0*/  NOP ;  /* 0x0000000000007918 */ /* 0x000fc00000000000 */
[----:B------:R-:W-:-:S00]  /*21d0*/  NOP ;  /* 0x0000000000007918 */ /* 0x000fc00000000000 */
[----:B------:R-:W-:-:S00]  /*21e0*/  NOP ;  /* 0x0000000000007918 */ /* 0x000fc00000000000 */
[----:B------:R-:W-:-:S00]  /*21f0*/  NOP ;  /* 0x0000000000007918 */ /* 0x000fc00000000000 */
.L_x_70:


//--------------------- .nv.shared.reserved.0     --------------------------
	.section	.nv.shared.reserved.0,"aw",@nobits
	.weak		__nv_reservedSMEM_offset_0_alias
	.size		__nv_reservedSMEM_offset_0_alias, 0, 64
	.other		__nv_reservedSMEM_offset_0_alias,@"STO_CUDA_RESERVED_SHARED STV_DEFAULT"
__nv_reservedSMEM_offset_0_alias:
	.zero		0
	.zero		64


//--------------------- .nv.global                --------------------------
	.section	.nv.global,"aw",@nobits
.nv.global:
	.type		_ZN34_INTERNAL_031b50a3_4_k_cu__Z4testv4cuda3std3__48in_placeE,@object
	.size		_ZN34_INTERNAL_031b50a3_4_k_cu__Z4testv4cuda3std3__48in_placeE,(_ZN34_INTERNAL_031b50a3_4_k_cu__Z4testv4cuda3std6ranges3__45__cpo8distanceE - _ZN34_INTERNAL_031b50a3_4_k_cu__Z4testv4cuda3std3__48in_placeE)
_ZN34_INTERNAL_031b50a3_4_k_cu__Z4testv4cuda3std3__48in_placeE:
	.zero		1
	.type		_ZN34_INTERNAL_031b50a3_4_k_cu__Z4testv4cuda3std6ranges3__45__cpo8distanceE,@object
	.size		_ZN34_INTERNAL_031b50a3_4_k_cu__Z4testv4cuda3std6ranges3__45__cpo8distanceE,(_ZN34_INTERNAL_031b50a3_4_k_cu__Z4testv4cuda3std3__45__cpo6cbeginE - _ZN34_INTERNAL_031b50a3_4_k_cu__Z4testv4cuda3std6ranges3__45__cpo8distanceE)
_ZN34_INTERNAL_031b50a3_4_k_cu__Z4testv4cuda3std6ranges3__45__cpo8distanceE:
	.zero		1
	.type		_ZN34_INTERNAL_031b50a3_4_k_cu__Z4testv4cuda3std3__45__cpo6cbeginE,@object
	.size		_ZN34_INTERNAL_031b50a3_4_k_cu__Z4testv4cuda3std3__45__cpo6cbeginE,(_ZN34_INTERNAL_031b50a3_4_k_cu__Z4testv4cuda3std6ranges3__45__cpo7advanceE - _ZN34_INTERNAL_031b50a3_4_k_cu__Z4testv4cuda3std3__45__cpo6cbeginE)
_ZN34_INTERNAL_031b50a3_4_k_cu__Z4testv4cuda3std3__45__cpo6cbeginE:
	.zero		1
	.type		_ZN34_INTERNAL_031b50a3_4_k_cu__Z4testv4cuda3std6ranges3__45__cpo7advanceE,@object
	.size		_ZN34_INTERNAL_031b50a3_4_k_cu__Z4testv4cuda3std6ranges3__45__cpo7advanceE,(_ZN34_INTERNAL_031b50a3_4_k_cu__Z4testv4cuda3std3__45__cpo7crbeginE - _ZN34_INTERNAL_031b50a3_4_k_cu__Z4testv4cuda3std6ranges3__45__cpo7advanceE)
_ZN34_INTERNAL_031b50a3_4_k_cu__Z4testv4cuda3std6ranges3__45__cpo7advanceE:
	.zero		1
	.type		_ZN34_INTERNAL_031b50a3_4_k_cu__Z4testv4cuda3std3__45__cpo7crbeginE,@object
	.size		_ZN34_INTERNAL_031b50a3_4_k_cu__Z4testv4cuda3std3__45__cpo7crbeginE,(_ZN34_INTERNAL_031b50a3_4_k_cu__Z4testv4cuda3std6ranges3__45__cpo4dataE - _ZN34_INTERNAL_031b50a3_4_k_cu__Z4testv4cuda3std3__45__cpo7crbeginE)
_ZN34_INTERNAL_031b50a3_4_k_cu__Z4testv4cuda3std3__45__cpo7crbeginE:
	.zero		1
	.type		_ZN34_INTERNAL_031b50a3_4_k_cu__Z4testv4cuda3std6ranges3__45__cpo4dataE,@object
	.size		_ZN34_INTERNAL_031b50a3_4_k_cu__Z4testv4cuda3std6ranges3__45__cpo4dataE,(_ZN34_INTERNAL_031b50a3_4_k_cu__Z4testv4cuda3std6ranges3__45__cpo5beginE - _ZN34_INTERNAL_031b50a3_4_k_cu__Z4testv4cuda3std6ranges3__45__cpo4dataE)
_ZN34_INTERNAL_031b50a3_4_k_cu__Z4testv4cuda3std6ranges3__45__cpo4dataE:
	.zero		1
	.type		_ZN34_INTERNAL_031b50a3_4_k_cu__Z4testv4cuda3std6ranges3__45__cpo5beginE,@object
	.size		_ZN34_INTERNAL_031b50a3_4_k_cu__Z4testv4cuda3std6ranges3__45__cpo5beginE,(_ZN34_INTERNAL_031b50a3_4_k_cu__Z4testv4cuda3std3__436_GLOBAL__N__031b50a3_4_k_cu__Z4testv6ignoreE - _ZN34_INTERNAL_031b50a3_4_k_cu__Z4testv4cuda3std6ranges3__45__cpo5beginE)
_ZN34_INTERNAL_031b50a3_4_k_cu__Z4testv4cuda3std6ranges3__45__cpo5beginE:
	.zero		1
	.type		_ZN34_INTERNAL_031b50a3_4_k_cu__Z4testv4cuda3std3__436_GLOBAL__N__031b50a3_4_k_cu__Z4testv6ignoreE,@object
	.size		_ZN34_INTERNAL_031b50a3_4_k_cu__Z4testv4cuda3std3__436_GLOBAL__N__031b50a3_4_k_cu__Z4testv6ignoreE,(_ZN34_INTERNAL_031b50a3_4_k_cu__Z4testv4cuda3std6ranges3__45__cpo4sizeE - _ZN34_INTERNAL_031b50a3_4_k_cu__Z4testv4cuda3std3__436_GLOBAL__N__031b50a3_4_k_cu__Z4testv6ignoreE)
_ZN34_INTERNAL_031b50a3_4_k_cu__Z4testv4cuda3std3__436_GLOBAL__N__031b50a3_4_k_cu__Z4testv6ignoreE:
	.zero		1
	.type		_ZN34_INTERNAL_031b50a3_4_k_cu__Z4testv4cuda3std6ranges3__45__cpo4sizeE,@object
	.size		_ZN34_INTERNAL_031b50a3_4_k_cu__Z4testv4cuda3std6ranges3__45__cpo4sizeE,(_ZN34_INTERNAL_031b50a3_4_k_cu__Z4testv4cuda3std3__45__cpo5beginE - _ZN34_INTERNAL_031b50a3_4_k_cu__Z4testv4cuda3std6ranges3__45__cpo4sizeE)
_ZN34_INTERNAL_031b50a3_4_k_cu__Z4testv4cuda3std6ranges3__45__cpo4sizeE:
	.zero		1
	.type		_ZN34_INTERNAL_031b50a3_4_k_cu__Z4testv4cuda3std3__45__cpo5beginE,@object
	.size		_ZN34_INTERNAL_031b50a3_4_k_cu__Z4testv4cuda3std3__45__cpo5beginE,(_ZN34_INTERNAL_031b50a3_4_k_cu__Z4testv4cuda3std6ranges3__45__cpo6cbeginE - _ZN34_INTERNAL_031b50a3_4_k_cu__Z4testv4cuda3std3__45__cpo5beginE)
_ZN34_INTERNAL_031b50a3_4_k_cu__Z4testv4cuda3std3__45__cpo5beginE:
	.zero		1
	.type		_ZN34_INTERNAL_031b50a3_4_k_cu__Z4testv4cuda3std6ranges3__45__cpo6cbeginE,@object
	.size		_ZN34_INTERNAL_031b50a3_4_k_cu__Z4testv4cuda3std6ranges3__45__cpo6cbeginE,(_ZN34_INTERNAL_031b50a3_4_k_cu__Z4testv4cuda3std3__45__cpo6rbeginE - _ZN34_INTERNAL_031b50a3_4_k_cu__Z4testv4cuda3std6ranges3__45__cpo6cbeginE)
_ZN34_INTERNAL_031b50a3_4_k_cu__Z4testv4cuda3std6ranges3__45__cpo6cbeginE:
	.zero		1
	.type		_ZN34_INTERNAL_031b50a3_4_k_cu__Z4testv4cuda3std3__45__cpo6rbeginE,@object
	.size		_ZN34_INTERNAL_031b50a3_4_k_cu__Z4testv4cuda3std3__45__cpo6rbeginE,(_ZN34_INTERNAL_031b50a3_4_k_cu__Z4testv4cuda3std6ranges3__45__cpo4nextE - _ZN34_INTERNAL_031b50a3_4_k_cu__Z4testv4cuda3std3__45__cpo6rbeginE)
_ZN34_INTERNAL_031b50a3_4_k_cu__Z4testv4cuda3std3__45__cpo6rbeginE:
	.zero		1
	.type		_ZN34_INTERNAL_031b50a3_4_k_cu__Z4testv4cuda3std6ranges3__45__cpo4nextE,@object
	.size		_ZN34_INTERNAL_031b50a3_4_k_cu__Z4testv4cuda3std6ranges3__45__cpo4nextE,(_ZN34_INTERNAL_031b50a3_4_k_cu__Z4testv4cuda3std6ranges3__45__cpo4swapE - _ZN34_INTERNAL_031b50a3_4_k_cu__Z4testv4cuda3std6ranges3__45__cpo4nextE)
_ZN34_INTERNAL_031b50a3_4_k_cu__Z4testv4cuda3std6ranges3__45__cpo4nextE:
	.zero		1
	.type		_ZN34_INTERNAL_031b50a3_4_k_cu__Z4testv4cuda3std6ranges3__45__cpo4swapE,@object
	.size		_ZN34_INTERNAL_031b50a3_4_k_cu__Z4testv4cuda3std6ranges3__45__cpo4swapE,(_ZN34_INTERNAL_031b50a3_4_k_cu__Z4testv4cuda3std3__420unreachable_sentinelE - _ZN34_INTERNAL_031b50a3_4_k_cu__Z4testv4cuda3std6ranges3__45__cpo4swapE)
_ZN34_INTERNAL_031b50a3_4_k_cu__Z4testv4cuda3std6ranges3__45__cpo4swapE:
	.zero		1
	.type		_ZN34_INTERNAL_031b50a3_4_k_cu__Z4testv4cuda3std3__420unreachable_sentinelE,@object
	.size		_ZN34_INTERNAL_031b50a3_4_k_cu__Z4testv4cuda3std3__420unreachable_sentinelE,(_ZN34_INTERNAL_031b50a3_4_k_cu__Z4testv6thrust24THRUST_300001_SM_1000_NS6system6detail10sequential3seqE - _ZN34_INTERNAL_031b50a3_4_k_cu__Z4testv4cuda3std3__420unreachable_sentinelE)
_ZN34_INTERNAL_031b50a3_4_k_cu__Z4testv4cuda3std3__420unreachable_sentinelE:
	.zero		1
	.type		_ZN34_INTERNAL_031b50a3_4_k_cu__Z4testv6thrust24THRUST_300001_SM_1000_NS6system6detail10sequential3seqE,@object
	.size		_ZN34_INTERNAL_031b50a3_4_k_cu__Z4testv6thrust24THRUST_300001_SM_1000_NS6system6detail10sequential3seqE,(_ZN34_INTERNAL_031b50a3_4_k_cu__Z4testv4cuda3std3__45__cpo4cendE - _ZN34_INTERNAL_031b50a3_4_k_cu__Z4testv6thrust24THRUST_300001_SM_1000_NS6system6detail10sequential3seqE)
_ZN34_INTERNAL_031b50a3_4_k_cu__Z4testv6thrust24THRUST_300001_SM_1000_NS6system6detail10sequential3seqE:
	.zero		1
	.type		_ZN34_INTERNAL_031b50a3_4_k_cu__Z4testv4cuda3std3__45__cpo4cendE,@object
	.size		_ZN34_INTERNAL_031b50a3_4_k_cu__Z4testv4cuda3std3__45__cpo4cendE,(_ZN34_INTERNAL_031b50a3_4_k_cu__Z4testv4cuda3std6ranges3__45__cpo9iter_swapE - _ZN34_INTERNAL_031b50a3_4_k_cu__Z4testv4cuda3std3__45__cpo4cendE)
_ZN34_INTERNAL_031b50a3_4_k_cu__Z4testv4cuda3std3__45__cpo4cendE:
	.zero		1
	.type		_ZN34_INTERNAL_031b50a3_4_k_cu__Z4testv4cuda3std6ranges3__45__cpo9iter_swapE,@object
	.size		_ZN34_INTERNAL_031b50a3_4_k_cu__Z4testv4cuda3std6ranges3__45__cpo9iter_swapE,(_ZN34_INTERNAL_031b50a3_4_k_cu__Z4testv4cuda3std3__45__cpo5crendE - _ZN34_INTERNAL_031b50a3_4_k_cu__Z4testv4cuda3std6ranges3__45__cpo9iter_swapE)
_ZN34_INTERNAL_031b50a3_4_k_cu__Z4testv4cuda3std6ranges3__45__cpo9iter_swapE:
	.zero		1
	.type		_ZN34_INTERNAL_031b50a3_4_k_cu__Z4testv4cuda3std3__45__cpo5crendE,@object
	.size		_ZN34_INTERNAL_031b50a3_4_k_cu__Z4testv4cuda3std3__45__cpo5crendE,(_ZN34_INTERNAL_031b50a3_4_k_cu__Z4testv4cuda3std6ranges3__45__cpo5cdataE - _ZN34_INTERNAL_031b50a3_4_k_cu__Z4testv4cuda3std3__45__cpo5crendE)
_ZN34_INTERNAL_031b50a3_4_k_cu__Z4testv4cuda3std3__45__cpo5crendE:
	.zero		1
	.type		_ZN34_INTERNAL_031b50a3_4_k_cu__Z4testv4cuda3std6ranges3__45__cpo5cdataE,@object
	.size		_ZN34_INTERNAL_031b50a3_4_k_cu__Z4testv4cuda3std6ranges3__45__cpo5cdataE,(_ZN34_INTERNAL_031b50a3_4_k_cu__Z4testv4cuda3std6ranges3__45__cpo3endE - _ZN34_INTERNAL_031b50a3_4_k_cu__Z4testv4cuda3std6ranges3__45__cpo5cdataE)
_ZN34_INTERNAL_031b50a3_4_k_cu__Z4testv4cuda3std6ranges3__45__cpo5cdataE:
	.zero		1
	.type		_ZN34_INTERNAL_031b50a3_4_k_cu__Z4testv4cuda3std6ranges3__45__cpo3endE,@object
	.size		_ZN34_INTERNAL_031b50a3_4_k_cu__Z4testv4cuda3std6ranges3__45__cpo3endE,(_ZN34_INTERNAL_031b50a3_4_k_cu__Z4testv4cuda3std3__419piecewise_constructE - _ZN34_INTERNAL_031b50a3_4_k_cu__Z4testv4cuda3std6ranges3__45__cpo3endE)
_ZN34_INTERNAL_031b50a3_4_k_cu__Z4testv4cuda3std6ranges3__45__cpo3endE:
	.zero		1
	.type		_ZN34_INTERNAL_031b50a3_4_k_cu__Z4testv4cuda3std3__419piecewise_constructE,@object
	.size		_ZN34_INTERNAL_031b50a3_4_k_cu__Z4testv4cuda3std3__419piecewise_constructE,(_ZN34_INTERNAL_031b50a3_4_k_cu__Z4testv4cuda3std6ranges3__45__cpo5ssizeE - _ZN34_INTERNAL_031b50a3_4_k_cu__Z4testv4cuda3std3__419piecewise_constructE)
_ZN34_INTERNAL_031b50a3_4_k_cu__Z4testv4cuda3std3__419piecewise_constructE:
	.zero		1
	.type		_ZN34_INTERNAL_031b50a3_4_k_cu__Z4testv4cuda3std6ranges3__45__cpo5ssizeE,@object
	.size		_ZN34_INTERNAL_031b50a3_4_k_cu__Z4testv4cuda3std6ranges3__45__cpo5ssizeE,(_ZN34_INTERNAL_031b50a3_4_k_cu__Z4testv4cuda3std3__45__cpo3endE - _ZN34_INTERNAL_031b50a3_4_k_cu__Z4testv4cuda3std6ranges3__45__cpo5ssizeE)
_ZN34_INTERNAL_031b50a3_4_k_cu__Z4testv4cuda3std6ranges3__45__cpo5ssizeE:
	.zero		1
	.type		_ZN34_INTERNAL_031b50a3_4_k_cu__Z4testv4cuda3std3__45__cpo3endE,@object
	.size		_ZN34_INTERNAL_031b50a3_4_k_cu__Z4testv4cuda3std3__45__cpo3endE,(_ZN34_INTERNAL_031b50a3_4_k_cu__Z4testv4cuda3std6ranges3__45__cpo4cendE - _ZN34_INTERNAL_031b50a3_4_k_cu__Z4testv4cuda3std3__45__cpo3endE)
_ZN34_INTERNAL_031b50a3_4_k_cu__Z4testv4cuda3std3__45__cpo3endE:
	.zero		1
	.type		_ZN34_INTERNAL_031b50a3_4_k_cu__Z4testv4cuda3std6ranges3__45__cpo4cendE,@object
	.size		_ZN34_INTERNAL_031b50a3_4_k_cu__Z4testv4cuda3std6ranges3__45__cpo4cendE,(_ZN34_INTERNAL_031b50a3_4_k_cu__Z4testv4cuda3std3__45__cpo4rendE - _ZN34_INTERNAL_031b50a3_4_k_cu__Z4testv4cuda3std6ranges3__45__cpo4cendE)
_ZN34_INTERNAL_031b50a3_4_k_cu__Z4testv4cuda3std6ranges3__45__cpo4cendE:
	.zero		1
	.type		_ZN34_INTERNAL_031b50a3_4_k_cu__Z4testv4cuda3std3__45__cpo4rendE,@object
	.size		_ZN34_INTERNAL_031b50a3_4_k_cu__Z4testv4cuda3std3__45__cpo4rendE,(_ZN34_INTERNAL_031b50a3_4_k_cu__Z4testv4cuda3std6ranges3__45__cpo4prevE - _ZN34_INTERNAL_031b50a3_4_k_cu__Z4testv4cuda3std3__45__cpo4rendE)
_ZN34_INTERNAL_031b50a3_4_k_cu__Z4testv4cuda3std3__45__cpo4rendE:
	.zero		1
	.type		_ZN34_INTERNAL_031b50a3_4_k_cu__Z4testv4cuda3std6ranges3__45__cpo4prevE,@object
	.size		_ZN34_INTERNAL_031b50a3_4_k_cu__Z4testv4cuda3std6ranges3__45__cpo4prevE,(_ZN34_INTERNAL_031b50a3_4_k_cu__Z4testv4cuda3std6ranges3__45__cpo9iter_moveE - _ZN34_INTERNAL_031b50a3_4_k_cu__Z4testv4cuda3std6ranges3__45__cpo4prevE)
_ZN34_INTERNAL_031b50a3_4_k_cu__Z4testv4cuda3std6ranges3__45__cpo4prevE:
	.zero		1
	.type		_ZN34_INTERNAL_031b50a3_4_k_cu__Z4testv4cuda3std6ranges3__45__cpo9iter_moveE,@object
	.size		_ZN34_INTERNAL_031b50a3_4_k_cu__Z4testv4cuda3std6ranges3__45__cpo9iter_moveE,(.L_13 - _ZN34_INTERNAL_031b50a3_4_k_cu__Z4testv4cuda3std6ranges3__45__cpo9iter_moveE)
_ZN34_INTERNAL_031b50a3_4_k_cu__Z4testv4cuda3std6ranges3__45__cpo9iter_moveE:
	.zero		1
.L_13:


//--------------------- .nv.constant0._Z15coeffSumKernel3ILi8EEvPN6thrust24THRUST_300001_SM_1000_NS7complexIfEEPKS3_ii --------------------------
	.section	.nv.constant0._Z15coeffSumKernel3ILi8EEvPN6thrust24THRUST_300001_SM_1000_NS7complexIfEEPKS3_ii,"a",@progbits
	.sectionflags	@""
	.align	4
.nv.constant0._Z15coeffSumKernel3ILi8EEvPN6thrust24THRUST_300001_SM_1000_NS7complexIfEEPKS3_ii:
	.zero		920


//--------------------- SYMBOLS --------------------------

	.type		.nv.reservedSmem.offset0,@object
	.size		.nv.reservedSmem.offset0,0x4
